	.target	sm_90a

	.elftype	@"ET_EXEC"


//--------------------- .note.nv.tkinfo           --------------------------
	.section	.note.nv.tkinfo,"",@"SHT_NOTE"
	.sectionflags	@"SHF_NOTE_NV_TKINFO"
	.tkinfo
        /*0018*/ 	.word	0x00000002
        /*0030*/ 	.string	""
        /*0030*/ 	.string	"ptxas"
        /*0030*/ 	.string	"Cuda compilation tools, release 13.0, V13.0.88"
        /*0030*/ 	.string	"Build cuda_13.0.r13.0/compiler.36424714_0"
        /*0030*/ 	.string	"-arch sm_90a -m 64 "



//--------------------- .note.nv.cuinfo           --------------------------
	.section	.note.nv.cuinfo,"",@"SHT_NOTE"
	.sectionflags	@"SHF_NOTE_NV_CUINFO"
        /*0018*/ 	.short	0x0002
        /*001a*/ 	.short	0x005a
        /*001c*/ 	.short	0x0082
	.zero		2


//--------------------- .nv.info                  --------------------------
	.section	.nv.info,"",@"SHT_CUDA_INFO"
	.align	4


	//----- nvinfo : EIATTR_REGCOUNT
	.align		4
        /*0000*/ 	.byte	0x04, 0x2f
        /*0002*/ 	.short	(.L_15 - .L_14)
	.align		4
.L_14:
        /*0004*/ 	.word	index@(_ZN7cutlass13device_kernelINS_4gemm6kernel13GemmUniversalIN4cute5tupleIJiiiiEEENS1_10collective13CollectiveMmaINS1_34MainloopSm90TmaGmmaWarpSpecializedILi3ENS5_IJNS4_1CILi1EEESB_SB_EEENS1_35KernelTmaWarpSpecializedCooperativeEEENS5_IJNSA_ILi128EEESF_NSA_ILi64EEEEEEfNS5_IJlSB_lEEEfSI_NS4_8TiledMMAINS4_8MMA_AtomIJNS4_4SM904GMMA30MMA_64x128x8_F32TF32TF32_SS_TNILNSM_7ScaleInE1ELSO_1EEEEEENS4_6LayoutINS5_IJNSA_ILi2EEESB_SB_EEENS5_IJSB_NSA_ILi0EEESU_EEEEENS5_IJNS4_10UnderscoreESX_SX_EEEEENS4_13SM90_TMA_LOADENS4_14ComposedLayoutINS4_7SwizzleILi3ELi4ELi3EEENS4_18smem_ptr_flag_bitsILi32EEENSR_INS5_IJNSA_ILi8EEENSA_ILi32EEEEEENS5_IJS17_SB_EEEEEEEvNS4_8identityES10_S1B_vS1C_EENS_8epilogue10collective6detail29Sm90TmaWarpSpecializedAdapterINS1F_15DefaultEpilogueIfSI_SI_NS1E_6thread17LinearCombinationIfLi1EffLNS1J_9ScaleType4KindE0ELNS_15FloatRoundStyleE2EfEENS1_15EpilogueDefaultEEEEEvvEEEEvNT_6ParamsE)
        /*0008*/ 	.word	0x000000a8


	//----- nvinfo : EIATTR_FRAME_SIZE
	.align		4
.L_15:
        /*000c*/ 	.byte	0x04, 0x11
        /*000e*/ 	.short	(.L_17 - .L_16)
	.align		4
.L_16:
        /*0010*/ 	.word	index@(_ZN7cutlass13device_kernelINS_4gemm6kernel13GemmUniversalIN4cute5tupleIJiiiiEEENS1_10collective13CollectiveMmaINS1_34MainloopSm90TmaGmmaWarpSpecializedILi3ENS5_IJNS4_1CILi1EEESB_SB_EEENS1_35KernelTmaWarpSpecializedCooperativeEEENS5_IJNSA_ILi128EEESF_NSA_ILi64EEEEEEfNS5_IJlSB_lEEEfSI_NS4_8TiledMMAINS4_8MMA_AtomIJNS4_4SM904GMMA30MMA_64x128x8_F32TF32TF32_SS_TNILNSM_7ScaleInE1ELSO_1EEEEEENS4_6LayoutINS5_IJNSA_ILi2EEESB_SB_EEENS5_IJSB_NSA_ILi0EEESU_EEEEENS5_IJNS4_10UnderscoreESX_SX_EEEEENS4_13SM90_TMA_LOADENS4_14ComposedLayoutINS4_7SwizzleILi3ELi4ELi3EEENS4_18smem_ptr_flag_bitsILi32EEENSR_INS5_IJNSA_ILi8EEENSA_ILi32EEEEEENS5_IJS17_SB_EEEEEEEvNS4_8identityES10_S1B_vS1C_EENS_8epilogue10collective6detail29Sm90TmaWarpSpecializedAdapterINS1F_15DefaultEpilogueIfSI_SI_NS1E_6thread17LinearCombinationIfLi1EffLNS1J_9ScaleType4KindE0ELNS_15FloatRoundStyleE2EfEENS1_15EpilogueDefaultEEEEEvvEEEEvNT_6ParamsE)
        /*0014*/ 	.word	0x00000000


	//----- nvinfo : EIATTR_MIN_STACK_SIZE
	.align		4
.L_17:
        /*0018*/ 	.byte	0x04, 0x12
        /*001a*/ 	.short	(.L_19 - .L_18)
	.align		4
.L_18:
        /*001c*/ 	.word	index@(_ZN7cutlass13device_kernelINS_4gemm6kernel13GemmUniversalIN4cute5tupleIJiiiiEEENS1_10collective13CollectiveMmaINS1_34MainloopSm90TmaGmmaWarpSpecializedILi3ENS5_IJNS4_1CILi1EEESB_SB_EEENS1_35KernelTmaWarpSpecializedCooperativeEEENS5_IJNSA_ILi128EEESF_NSA_ILi64EEEEEEfNS5_IJlSB_lEEEfSI_NS4_8TiledMMAINS4_8MMA_AtomIJNS4_4SM904GMMA30MMA_64x128x8_F32TF32TF32_SS_TNILNSM_7ScaleInE1ELSO_1EEEEEENS4_6LayoutINS5_IJNSA_ILi2EEESB_SB_EEENS5_IJSB_NSA_ILi0EEESU_EEEEENS5_IJNS4_10UnderscoreESX_SX_EEEEENS4_13SM90_TMA_LOADENS4_14ComposedLayoutINS4_7SwizzleILi3ELi4ELi3EEENS4_18smem_ptr_flag_bitsILi32EEENSR_INS5_IJNSA_ILi8EEENSA_ILi32EEEEEENS5_IJS17_SB_EEEEEEEvNS4_8identityES10_S1B_vS1C_EENS_8epilogue10collective6detail29Sm90TmaWarpSpecializedAdapterINS1F_15DefaultEpilogueIfSI_SI_NS1E_6thread17LinearCombinationIfLi1EffLNS1J_9ScaleType4KindE0ELNS_15FloatRoundStyleE2EfEENS1_15EpilogueDefaultEEEEEvvEEEEvNT_6ParamsE)
        /*0020*/ 	.word	0x00000000
.L_19:


//--------------------- .nv.compat                --------------------------
	.section	.nv.compat,"",@"SHT_CUDA_COMPAT_INFO"
	.align	4
        /*0000*/ 	.byte	0x02, 0x09, 0x01, 0x00, 0x02, 0x02, 0x04, 0x00, 0x02, 0x05, 0x05, 0x00, 0x03, 0x07, 0x01, 0x01
        /*0010*/ 	.byte	0x02, 0x03, 0x01, 0x00, 0x02, 0x06, 0x01, 0x00, 0x04, 0x0b, 0x08, 0x00, 0x00, 0x00, 0x00, 0x00
        /*0020*/ 	.byte	0x00, 0x00, 0x00, 0x00


//--------------------- .nv.info._ZN7cutlass13device_kernelINS_4gemm6kernel13GemmUniversalIN4cute5tupleIJiiiiEEENS1_10collective13CollectiveMmaINS1_34MainloopSm90TmaGmmaWarpSpecializedILi3ENS5_IJNS4_1CILi1EEESB_SB_EEENS1_35KernelTmaWarpSpecializedCooperativeEEENS5_IJNSA_ILi128EEESF_NSA_ILi64EEEEEEfNS5_IJlSB_lEEEfSI_NS4_8TiledMMAINS4_8MMA_AtomIJNS4_4SM904GMMA30MMA_64x128x8_F32TF32TF32_SS_TNILNSM_7ScaleInE1ELSO_1EEEEEENS4_6LayoutINS5_IJNSA_ILi2EEESB_SB_EEENS5_IJSB_NSA_ILi0EEESU_EEEEENS5_IJNS4_10UnderscoreESX_SX_EEEEENS4_13SM90_TMA_LOADENS4_14ComposedLayoutINS4_7SwizzleILi3ELi4ELi3EEENS4_18smem_ptr_flag_bitsILi32EEENSR_INS5_IJNSA_ILi8EEENSA_ILi32EEEEEENS5_IJS17_SB_EEEEEEEvNS4_8identityES10_S1B_vS1C_EENS_8epilogue10collective6detail29Sm90TmaWarpSpecializedAdapterINS1F_15DefaultEpilogueIfSI_SI_NS1E_6thread17LinearCombinationIfLi1EffLNS1J_9ScaleType4KindE0ELNS_15FloatRoundStyleE2EfEENS1_15EpilogueDefaultEEEEEvvEEEEvNT_6ParamsE --------------------------
	.section	.nv.info._ZN7cutlass13device_kernelINS_4gemm6kernel13GemmUniversalIN4cute5tupleIJiiiiEEENS1_10collective13CollectiveMmaINS1_34MainloopSm90TmaGmmaWarpSpecializedILi3ENS5_IJNS4_1CILi1EEESB_SB_EEENS1_35KernelTmaWarpSpecializedCooperativeEEENS5_IJNSA_ILi128EEESF_NSA_ILi64EEEEEEfNS5_IJlSB_lEEEfSI_NS4_8TiledMMAINS4_8MMA_AtomIJNS4_4SM904GMMA30MMA_64x128x8_F32TF32TF32_SS_TNILNSM_7ScaleInE1ELSO_1EEEEEENS4_6LayoutINS5_IJNSA_ILi2EEESB_SB_EEENS5_IJSB_NSA_ILi0EEESU_EEEEENS5_IJNS4_10UnderscoreESX_SX_EEEEENS4_13SM90_TMA_LOADENS4_14ComposedLayoutINS4_7SwizzleILi3ELi4ELi3EEENS4_18smem_ptr_flag_bitsILi32EEENSR_INS5_IJNSA_ILi8EEENSA_ILi32EEEEEENS5_IJS17_SB_EEEEEEEvNS4_8identityES10_S1B_vS1C_EENS_8epilogue10collective6detail29Sm90TmaWarpSpecializedAdapterINS1F_15DefaultEpilogueIfSI_SI_NS1E_6thread17LinearCombinationIfLi1EffLNS1J_9ScaleType4KindE0ELNS_15FloatRoundStyleE2EfEENS1_15EpilogueDefaultEEEEEvvEEEEvNT_6ParamsE,"",@"SHT_CUDA_INFO"
	.sectionflags	@""
	.align	4


	//----- nvinfo : EIATTR_CUDA_API_VERSION
	.align		4
        /*0000*/ 	.byte	0x04, 0x37
        /*0002*/ 	.short	(.L_21 - .L_20)
.L_20:
        /*0004*/ 	.word	0x00000082


	//----- nvinfo : EIATTR_KPARAM_INFO
	.align		4
.L_21:
        /*0008*/ 	.byte	0x04, 0x17
        /*000a*/ 	.short	(.L_23 - .L_22)
.L_22:
        /*000c*/ 	.word	0x00000000
        /*0010*/ 	.short	0x0000
        /*0012*/ 	.short	0x0070
        /*0014*/ 	.byte	0x00, 0xf0, 0x01, 0x10


	//----- nvinfo : EIATTR_SPARSE_MMA_MASK
	.align		4
.L_23:
        /*0018*/ 	.byte	0x03, 0x50
        /*001a*/ 	.short	0x0000


	//----- nvinfo : EIATTR_MAXREG_COUNT
	.align		4
        /*001c*/ 	.byte	0x03, 0x1b
        /*001e*/ 	.short	0x00a8


	//----- nvinfo : EIATTR_NUM_BARRIERS
	.align		4
        /*0020*/ 	.byte	0x02, 0x4c
        /*0022*/ 	.byte	0x01
	.zero		1


	//----- nvinfo : EIATTR_EXTERNS
	.align		4
        /*0024*/ 	.byte	0x04, 0x0f
        /*0026*/ 	.short	(.L_25 - .L_24)


	//   ....[0]....
	.align		4
.L_24:
        /*0028*/ 	.word	index@(__assertfail)


	//----- nvinfo : EIATTR_MERCURY_ISA_VERSION
	.align		4
.L_25:
        /*002c*/ 	.byte	0x03, 0x5f
        /*002e*/ 	.short	0x0101


	//----- nvinfo : EIATTR_INT_WARP_WIDE_INSTR_OFFSETS
	.align		4
        /*0030*/ 	.byte	0x04, 0x31
        /*0032*/ 	.short	(.L_27 - .L_26)


	//   ....[0]....
.L_26:
        /*0034*/ 	.word	0x000003d0


	//   ....[1]....
        /*0038*/ 	.word	0x000003e0


	//   ....[2]....
        /*003c*/ 	.word	0x000004a0


	//----- nvinfo : EIATTR_COOP_GROUP_MASK_REGIDS
	.align		4
.L_27:
        /*0040*/ 	.byte	0x04, 0x29
        /*0042*/ 	.short	(.L_29 - .L_28)


	//   ....[0]....
.L_28:
        /*0044*/ 	.word	0xffffffff


	//   ....[1]....
        /*0048*/ 	.word	0xffffffff


	//   ....[2]....
        /*004c*/ 	.word	0xffffffff


	//   ....[3]....
        /*0050*/ 	.word	0xffffffff


	//   ....[4]....
        /*0054*/ 	.word	0xffffffff


	//----- nvinfo : EIATTR_COOP_GROUP_INSTR_OFFSETS
	.align		4
.L_29:
        /*0058*/ 	.byte	0x04, 0x28
        /*005a*/ 	.short	(.L_31 - .L_30)


	//   ....[0]....
.L_30:
        /*005c*/ 	.word	0x00000060


	//   ....[1]....
        /*0060*/ 	.word	0x00000070


	//   ....[2]....
        /*0064*/ 	.word	0x00000130


	//   ....[3]....
        /*0068*/ 	.word	0x000002a0


	//   ....[4]....
        /*006c*/ 	.word	0x000011a0


	//----- nvinfo : EIATTR_REG_RECONFIG
	.align		4
.L_31:
        /*0070*/ 	.byte	0x01, 0x54
	.zero		2


	//----- nvinfo : EIATTR_SYSCALL_OFFSETS
	.align		4
        /*0074*/ 	.byte	0x04, 0x46
        /*0076*/ 	.short	(.L_33 - .L_32)


	//   ....[0]....
.L_32:
        /*0078*/ 	.word	0x00001390


	//----- nvinfo : EIATTR_MBARRIER_INSTR_OFFSETS
	.align		4
.L_33:
        /*007c*/ 	.byte	0x04, 0x39
        /*007e*/ 	.short	(.L_35 - .L_34)


	//   ....[0]....
.L_34:
        /*0080*/ 	.word	0x00000230
        /*0084*/ 	.word	0x000000ff
        /*0088*/ 	.word	0x00000000
        /*008c*/ 	.short	0x0100
        /*008e*/ 	.byte	0x08
	.zero		1


	//   ....[1]....
        /*0090*/ 	.word	0x00000240
        /*0094*/ 	.word	0x000000ff
        /*0098*/ 	.word	0x00000018
        /*009c*/ 	.short	0x0100
        /*009e*/ 	.byte	0x08
	.zero		1


	//   ....[2]....
        /*00a0*/ 	.word	0x00000250
        /*00a4*/ 	.word	0x000000ff
        /*00a8*/ 	.word	0x00000008
        /*00ac*/ 	.short	0x0100
        /*00ae*/ 	.byte	0x08
	.zero		1


	//   ....[3]....
        /*00b0*/ 	.word	0x00000260
        /*00b4*/ 	.word	0x000000ff
        /*00b8*/ 	.word	0x00000020
        /*00bc*/ 	.short	0x0100
        /*00be*/ 	.byte	0x08
	.zero		1


	//   ....[4]....
        /*00c0*/ 	.word	0x00000270
        /*00c4*/ 	.word	0x000000ff
        /*00c8*/ 	.word	0x00000010
        /*00cc*/ 	.short	0x0100
        /*00ce*/ 	.byte	0x08
	.zero		1


	//   ....[5]....
        /*00d0*/ 	.word	0x00000280
        /*00d4*/ 	.word	0x000000ff
        /*00d8*/ 	.word	0x00000028
        /*00dc*/ 	.short	0x0100
        /*00de*/ 	.byte	0x08
	.zero		1


	//   ....[6]....
        /*00e0*/ 	.word	0x00000520
        /*00e4*/ 	.word	0x000000ff
        /*00e8*/ 	.word	0x00000040
        /*00ec*/ 	.short	0x0100
        /*00ee*/ 	.byte	0x08
	.zero		1


	//   ....[7]....
        /*00f0*/ 	.word	0x000005a0
        /*00f4*/ 	.word	0x000000ff
        /*00f8*/ 	.word	0x00000048
        /*00fc*/ 	.short	0x0100
        /*00fe*/ 	.byte	0x08
	.zero		1


	//   ....[8]....
        /*0100*/ 	.word	0x00001410
        /*0104*/ 	.word	0x00000003
        /*0108*/ 	.word	0x00000000
        /*010c*/ 	.short	0x010a
        /*010e*/ 	.byte	0x3f
	.zero		1


	//   ....[9]....
        /*0110*/ 	.word	0x00001470
        /*0114*/ 	.word	0x00000003
        /*0118*/ 	.word	0x00000000
        /*011c*/ 	.short	0x010a
        /*011e*/ 	.byte	0x3f
	.zero		1


	//   ....[10]....
        /*0120*/ 	.word	0x00001980
        /*0124*/ 	.word	0x000000ff
        /*0128*/ 	.word	0x00000000
        /*012c*/ 	.short	0x010a
        /*012e*/ 	.byte	0x08
	.zero		1


	//   ....[11]....
        /*0130*/ 	.word	0x000019c0
        /*0134*/ 	.word	0x000000ff
        /*0138*/ 	.word	0x00000000
        /*013c*/ 	.short	0x010a
        /*013e*/ 	.byte	0x08
	.zero		1


	//   ....[12]....
        /*0140*/ 	.word	0x00001de0
        /*0144*/ 	.word	0x000000ff
        /*0148*/ 	.word	0x00000000
        /*014c*/ 	.short	0x0101
        /*014e*/ 	.byte	0x07
	.zero		1


	//   ....[13]....
        /*0150*/ 	.word	0x00001fc0
        /*0154*/ 	.word	0x000000ff
        /*0158*/ 	.word	0x00000000
        /*015c*/ 	.short	0x0101
        /*015e*/ 	.byte	0x06
	.zero		1


	//   ....[14]....
        /*0160*/ 	.word	0x00006520
        /*0164*/ 	.word	0x0000000e
        /*0168*/ 	.word	0x00000018
        /*016c*/ 	.short	0x010a
        /*016e*/ 	.byte	0x3f
	.zero		1


	//   ....[15]....
        /*0170*/ 	.word	0x00006950
        /*0174*/ 	.word	0x00000006
        /*0178*/ 	.word	0x00000048
        /*017c*/ 	.short	0x0101
        /*017e*/ 	.byte	0x3f
	.zero		1


	//   ....[16]....
        /*0180*/ 	.word	0x00007070
        /*0184*/ 	.word	0x00000007
        /*0188*/ 	.word	0x00000000
        /*018c*/ 	.short	0x010a
        /*018e*/ 	.byte	0x3f
	.zero		1


	//   ....[17]....
        /*0190*/ 	.word	0x000070f0
        /*0194*/ 	.word	0x00000009
        /*0198*/ 	.word	0x00000000
        /*019c*/ 	.short	0x010a
        /*019e*/ 	.byte	0x3f
	.zero		1


	//   ....[18]....
        /*01a0*/ 	.word	0x00007180
        /*01a4*/ 	.word	0x00000003
        /*01a8*/ 	.word	0x00000000
        /*01ac*/ 	.short	0x010a
        /*01ae*/ 	.byte	0x3f
	.zero		1


	//   ....[19]....
        /*01b0*/ 	.word	0x000071e0
        /*01b4*/ 	.word	0x00000003
        /*01b8*/ 	.word	0x00000000
        /*01bc*/ 	.short	0x010a
        /*01be*/ 	.byte	0x3f
	.zero		1


	//   ....[20]....
        /*01c0*/ 	.word	0x00007240
        /*01c4*/ 	.word	0x00000004
        /*01c8*/ 	.word	0x00000000
        /*01cc*/ 	.short	0x010a
        /*01ce*/ 	.byte	0x3f
	.zero		1


	//   ....[21]....
        /*01d0*/ 	.word	0x00007310
        /*01d4*/ 	.word	0x0000000e
        /*01d8*/ 	.word	0x00000018
        /*01dc*/ 	.short	0x010a
        /*01de*/ 	.byte	0x3f
	.zero		1


	//   ....[22]....
        /*01e0*/ 	.word	0x000073e0
        /*01e4*/ 	.word	0x00000007
        /*01e8*/ 	.word	0x00000000
        /*01ec*/ 	.short	0x010a
        /*01ee*/ 	.byte	0x3f
	.zero		1


	//   ....[23]....
        /*01f0*/ 	.word	0x00007430
        /*01f4*/ 	.word	0x00000009
        /*01f8*/ 	.word	0x00000000
        /*01fc*/ 	.short	0x010a
        /*01fe*/ 	.byte	0x3f
	.zero		1


	//----- nvinfo : EIATTR_NUM_MBARRIERS
	.align		4
.L_35:
        /*0200*/ 	.byte	0x03, 0x38
        /*0202*/ 	.short	0x0008


	//----- nvinfo : EIATTR_EXIT_INSTR_OFFSETS
	.align		4
        /*0204*/ 	.byte	0x04, 0x1c
        /*0206*/ 	.short	(.L_37 - .L_36)


	//   ....[0]....
.L_36:
        /*0208*/ 	.word	0x00000640


	//   ....[1]....
        /*020c*/ 	.word	0x00000f00


	//   ....[2]....
        /*0210*/ 	.word	0x00005c00


	//   ....[3]....
        /*0214*/ 	.word	0x00006230


	//   ....[4]....
        /*0218*/ 	.word	0x000071d0


	//----- nvinfo : EIATTR_MAX_THREADS
	.align		4
.L_37:
        /*021c*/ 	.byte	0x04, 0x05
        /*021e*/ 	.short	(.L_39 - .L_38)
.L_38:
        /*0220*/ 	.word	0x00000180
        /*0224*/ 	.word	0x00000001
        /*0228*/ 	.word	0x00000001


	//----- nvinfo : EIATTR_CRS_STACK_SIZE
	.align		4
.L_39:
        /*022c*/ 	.byte	0x04, 0x1e
        /*022e*/ 	.short	(.L_41 - .L_40)
.L_40:
        /*0230*/ 	.word	0x00000000


	//----- nvinfo : EIATTR_CBANK_PARAM_SIZE
	.align		4
.L_41:
        /*0234*/ 	.byte	0x03, 0x19
        /*0236*/ 	.short	0x0470


	//----- nvinfo : EIATTR_PARAM_CBANK
	.align		4
        /*0238*/ 	.byte	0x04, 0x0a
        /*023a*/ 	.short	(.L_43 - .L_42)
	.align		4
.L_42:
        /*023c*/ 	.word	index@(.nv.constant0._ZN7cutlass13device_kernelINS_4gemm6kernel13GemmUniversalIN4cute5tupleIJiiiiEEENS1_10collective13CollectiveMmaINS1_34MainloopSm90TmaGmmaWarpSpecializedILi3ENS5_IJNS4_1CILi1EEESB_SB_EEENS1_35KernelTmaWarpSpecializedCooperativeEEENS5_IJNSA_ILi128EEESF_NSA_ILi64EEEEEEfNS5_IJlSB_lEEEfSI_NS4_8TiledMMAINS4_8MMA_AtomIJNS4_4SM904GMMA30MMA_64x128x8_F32TF32TF32_SS_TNILNSM_7ScaleInE1ELSO_1EEEEEENS4_6LayoutINS5_IJNSA_ILi2EEESB_SB_EEENS5_IJSB_NSA_ILi0EEESU_EEEEENS5_IJNS4_10UnderscoreESX_SX_EEEEENS4_13SM90_TMA_LOADENS4_14ComposedLayoutINS4_7SwizzleILi3ELi4ELi3EEENS4_18smem_ptr_flag_bitsILi32EEENSR_INS5_IJNSA_ILi8EEENSA_ILi32EEEEEENS5_IJS17_SB_EEEEEEEvNS4_8identityES10_S1B_vS1C_EENS_8epilogue10collective6detail29Sm90TmaWarpSpecializedAdapterINS1F_15DefaultEpilogueIfSI_SI_NS1E_6thread17LinearCombinationIfLi1EffLNS1J_9ScaleType4KindE0ELNS_15FloatRoundStyleE2EfEENS1_15EpilogueDefaultEEEEEvvEEEEvNT_6ParamsE)
        /*0240*/ 	.short	0x0210
        /*0242*/ 	.short	0x0470


	//----- nvinfo : EIATTR_SW_WAR
	.align		4
.L_43:
        /*0244*/ 	.byte	0x04, 0x36
        /*0246*/ 	.short	(.L_45 - .L_44)
.L_44:
        /*0248*/ 	.word	0x00000008
.L_45:


//--------------------- .nv.callgraph             --------------------------
	.section	.nv.callgraph,"",@"SHT_CUDA_CALLGRAPH"
	.align	4
	.sectionentsize	8
	.align		4
        /*0000*/ 	.word	0x00000000
	.align		4
        /*0004*/ 	.word	0xffffffff
	.align		4
        /*0008*/ 	.word	index@(_ZN7cutlass13device_kernelINS_4gemm6kernel13GemmUniversalIN4cute5tupleIJiiiiEEENS1_10collective13CollectiveMmaINS1_34MainloopSm90TmaGmmaWarpSpecializedILi3ENS5_IJNS4_1CILi1EEESB_SB_EEENS1_35KernelTmaWarpSpecializedCooperativeEEENS5_IJNSA_ILi128EEESF_NSA_ILi64EEEEEEfNS5_IJlSB_lEEEfSI_NS4_8TiledMMAINS4_8MMA_AtomIJNS4_4SM904GMMA30MMA_64x128x8_F32TF32TF32_SS_TNILNSM_7ScaleInE1ELSO_1EEEEEENS4_6LayoutINS5_IJNSA_ILi2EEESB_SB_EEENS5_IJSB_NSA_ILi0EEESU_EEEEENS5_IJNS4_10UnderscoreESX_SX_EEEEENS4_13SM90_TMA_LOADENS4_14ComposedLayoutINS4_7SwizzleILi3ELi4ELi3EEENS4_18smem_ptr_flag_bitsILi32EEENSR_INS5_IJNSA_ILi8EEENSA_ILi32EEEEEENS5_IJS17_SB_EEEEEEEvNS4_8identityES10_S1B_vS1C_EENS_8epilogue10collective6detail29Sm90TmaWarpSpecializedAdapterINS1F_15DefaultEpilogueIfSI_SI_NS1E_6thread17LinearCombinationIfLi1EffLNS1J_9ScaleType4KindE0ELNS_15FloatRoundStyleE2EfEENS1_15EpilogueDefaultEEEEEvvEEEEvNT_6ParamsE)
	.align		4
        /*000c*/ 	.word	index@(__assertfail)
	.align		4
        /*0010*/ 	.word	0x00000000
	.align		4
        /*0014*/ 	.word	0xfffffffe
	.align		4
        /*0018*/ 	.word	0x00000000
	.align		4
        /*001c*/ 	.word	0xfffffffd
	.align		4
        /*0020*/ 	.word	0x00000000
	.align		4
        /*0024*/ 	.word	0xfffffffc


//--------------------- .nv.constant4             --------------------------
	.section	.nv.constant4,"a",@progbits
	.align	8
	.align		8
.nv.constant4:
        /*0000*/ 	.dword	__assertfail
	.align		8
        /*0008*/ 	.dword	__unnamed_1
	.align		8
        /*0010*/ 	.dword	_ZN40_INTERNAL_4bc726b4_4_k_cu_65ebded2_217514cuda3std3__45__cpo5beginE
	.align		8
        /*0018*/ 	.dword	_ZN40_INTERNAL_4bc726b4_4_k_cu_65ebded2_217514cuda3std3__45__cpo3endE
	.align		8
        /*0020*/ 	.dword	_ZN40_INTERNAL_4bc726b4_4_k_cu_65ebded2_217514cuda3std3__45__cpo6cbeginE
	.align		8
        /*0028*/ 	.dword	_ZN40_INTERNAL_4bc726b4_4_k_cu_65ebded2_217514cuda3std3__45__cpo4cendE
	.align		8
        /*0030*/ 	.dword	_ZN40_INTERNAL_4bc726b4_4_k_cu_65ebded2_217514cuda3std3__442_GLOBAL__N__4bc726b4_4_k_cu_65ebded2_217516ignoreE
	.align		8
        /*0038*/ 	.dword	_ZN40_INTERNAL_4bc726b4_4_k_cu_65ebded2_217514cuda3std3__419piecewise_constructE
	.align		8
        /*0040*/ 	.dword	_ZN40_INTERNAL_4bc726b4_4_k_cu_65ebded2_217514cuda3std3__48in_placeE
	.align		8
        /*0048*/ 	.dword	_ZN40_INTERNAL_4bc726b4_4_k_cu_65ebded2_217514cuda3std6ranges3__45__cpo4swapE
	.align		8
        /*0050*/ 	.dword	_ZN40_INTERNAL_4bc726b4_4_k_cu_65ebded2_217514cuda3std6ranges3__45__cpo9iter_moveE
	.align		8
        /*0058*/ 	.dword	_ZN40_INTERNAL_4bc726b4_4_k_cu_65ebded2_217514cute7productE
	.align		8
        /*0060*/ 	.dword	_ZN40_INTERNAL_4bc726b4_4_k_cu_65ebded2_217514cute1_E
	.align		8
        /*0068*/ 	.dword	$str$22
	.align		8
        /*0070*/ 	.dword	$str$23


//--------------------- .text._ZN7cutlass13device_kernelINS_4gemm6kernel13GemmUniversalIN4cute5tupleIJiiiiEEENS1_10collective13CollectiveMmaINS1_34MainloopSm90TmaGmmaWarpSpecializedILi3ENS5_IJNS4_1CILi1EEESB_SB_EEENS1_35KernelTmaWarpSpecializedCooperativeEEENS5_IJNSA_ILi128EEESF_NSA_ILi64EEEEEEfNS5_IJlSB_lEEEfSI_NS4_8TiledMMAINS4_8MMA_AtomIJNS4_4SM904GMMA30MMA_64x128x8_F32TF32TF32_SS_TNILNSM_7ScaleInE1ELSO_1EEEEEENS4_6LayoutINS5_IJNSA_ILi2EEESB_SB_EEENS5_IJSB_NSA_ILi0EEESU_EEEEENS5_IJNS4_10UnderscoreESX_SX_EEEEENS4_13SM90_TMA_LOADENS4_14ComposedLayoutINS4_7SwizzleILi3ELi4ELi3EEENS4_18smem_ptr_flag_bitsILi32EEENSR_INS5_IJNSA_ILi8EEENSA_ILi32EEEEEENS5_IJS17_SB_EEEEEEEvNS4_8identityES10_S1B_vS1C_EENS_8epilogue10collective6detail29Sm90TmaWarpSpecializedAdapterINS1F_15DefaultEpilogueIfSI_SI_NS1E_6thread17LinearCombinationIfLi1EffLNS1J_9ScaleType4KindE0ELNS_15FloatRoundStyleE2EfEENS1_15EpilogueDefaultEEEEEvvEEEEvNT_6ParamsE --------------------------
	.section	.text._ZN7cutlass13device_kernelINS_4gemm6kernel13GemmUniversalIN4cute5tupleIJiiiiEEENS1_10collective13CollectiveMmaINS1_34MainloopSm90TmaGmmaWarpSpecializedILi3ENS5_IJNS4_1CILi1EEESB_SB_EEENS1_35KernelTmaWarpSpecializedCooperativeEEENS5_IJNSA_ILi128EEESF_NSA_ILi64EEEEEEfNS5_IJlSB_lEEEfSI_NS4_8TiledMMAINS4_8MMA_AtomIJNS4_4SM904GMMA30MMA_64x128x8_F32TF32TF32_SS_TNILNSM_7ScaleInE1ELSO_1EEEEEENS4_6LayoutINS5_IJNSA_ILi2EEESB_SB_EEENS5_IJSB_NSA_ILi0EEESU_EEEEENS5_IJNS4_10UnderscoreESX_SX_EEEEENS4_13SM90_TMA_LOADENS4_14ComposedLayoutINS4_7SwizzleILi3ELi4ELi3EEENS4_18smem_ptr_flag_bitsILi32EEENSR_INS5_IJNSA_ILi8EEENSA_ILi32EEEEEENS5_IJS17_SB_EEEEEEEvNS4_8identityES10_S1B_vS1C_EENS_8epilogue10collective6detail29Sm90TmaWarpSpecializedAdapterINS1F_15DefaultEpilogueIfSI_SI_NS1E_6thread17LinearCombinationIfLi1EffLNS1J_9ScaleType4KindE0ELNS_15FloatRoundStyleE2EfEENS1_15EpilogueDefaultEEEEEvvEEEEvNT_6ParamsE,"ax",@progbits
	.align	128
.text._ZN7cutlass13device_kernelINS_4gemm6kernel13GemmUniversalIN4cute5tupleIJiiiiEEENS1_10collective13CollectiveMmaINS1_34MainloopSm90TmaGmmaWarpSpecializedILi3ENS5_IJNS4_1CILi1EEESB_SB_EEENS1_35KernelTmaWarpSpecializedCooperativeEEENS5_IJNSA_ILi128EEESF_NSA_ILi64EEEEEEfNS5_IJlSB_lEEEfSI_NS4_8TiledMMAINS4_8MMA_AtomIJNS4_4SM904GMMA30MMA_64x128x8_F32TF32TF32_SS_TNILNSM_7ScaleInE1ELSO_1EEEEEENS4_6LayoutINS5_IJNSA_ILi2EEESB_SB_EEENS5_IJSB_NSA_ILi0EEESU_EEEEENS5_IJNS4_10UnderscoreESX_SX_EEEEENS4_13SM90_TMA_LOADENS4_14ComposedLayoutINS4_7SwizzleILi3ELi4ELi3EEENS4_18smem_ptr_flag_bitsILi32EEENSR_INS5_IJNSA_ILi8EEENSA_ILi32EEEEEENS5_IJS17_SB_EEEEEEEvNS4_8identityES10_S1B_vS1C_EENS_8epilogue10collective6detail29Sm90TmaWarpSpecializedAdapterINS1F_15DefaultEpilogueIfSI_SI_NS1E_6thread17LinearCombinationIfLi1EffLNS1J_9ScaleType4KindE0ELNS_15FloatRoundStyleE2EfEENS1_15EpilogueDefaultEEEEEvvEEEEvNT_6ParamsE:
        .type           _ZN7cutlass13device_kernelINS_4gemm6kernel13GemmUniversalIN4cute5tupleIJiiiiEEENS1_10collective13CollectiveMmaINS1_34MainloopSm90TmaGmmaWarpSpecializedILi3ENS5_IJNS4_1CILi1EEESB_SB_EEENS1_35KernelTmaWarpSpecializedCooperativeEEENS5_IJNSA_ILi128EEESF_NSA_ILi64EEEEEEfNS5_IJlSB_lEEEfSI_NS4_8TiledMMAINS4_8MMA_AtomIJNS4_4SM904GMMA30MMA_64x128x8_F32TF32TF32_SS_TNILNSM_7ScaleInE1ELSO_1EEEEEENS4_6LayoutINS5_IJNSA_ILi2EEESB_SB_EEENS5_IJSB_NSA_ILi0EEESU_EEEEENS5_IJNS4_10UnderscoreESX_SX_EEEEENS4_13SM90_TMA_LOADENS4_14ComposedLayoutINS4_7SwizzleILi3ELi4ELi3EEENS4_18smem_ptr_flag_bitsILi32EEENSR_INS5_IJNSA_ILi8EEENSA_ILi32EEEEEENS5_IJS17_SB_EEEEEEEvNS4_8identityES10_S1B_vS1C_EENS_8epilogue10collective6detail29Sm90TmaWarpSpecializedAdapterINS1F_15DefaultEpilogueIfSI_SI_NS1E_6thread17LinearCombinationIfLi1EffLNS1J_9ScaleType4KindE0ELNS_15FloatRoundStyleE2EfEENS1_15EpilogueDefaultEEEEEvvEEEEvNT_6ParamsE,@function
        .size           _ZN7cutlass13device_kernelINS_4gemm6kernel13GemmUniversalIN4cute5tupleIJiiiiEEENS1_10collective13CollectiveMmaINS1_34MainloopSm90TmaGmmaWarpSpecializedILi3ENS5_IJNS4_1CILi1EEESB_SB_EEENS1_35KernelTmaWarpSpecializedCooperativeEEENS5_IJNSA_ILi128EEESF_NSA_ILi64EEEEEEfNS5_IJlSB_lEEEfSI_NS4_8TiledMMAINS4_8MMA_AtomIJNS4_4SM904GMMA30MMA_64x128x8_F32TF32TF32_SS_TNILNSM_7ScaleInE1ELSO_1EEEEEENS4_6LayoutINS5_IJNSA_ILi2EEESB_SB_EEENS5_IJSB_NSA_ILi0EEESU_EEEEENS5_IJNS4_10UnderscoreESX_SX_EEEEENS4_13SM90_TMA_LOADENS4_14ComposedLayoutINS4_7SwizzleILi3ELi4ELi3EEENS4_18smem_ptr_flag_bitsILi32EEENSR_INS5_IJNSA_ILi8EEENSA_ILi32EEEEEENS5_IJS17_SB_EEEEEEEvNS4_8identityES10_S1B_vS1C_EENS_8epilogue10collective6detail29Sm90TmaWarpSpecializedAdapterINS1F_15DefaultEpilogueIfSI_SI_NS1E_6thread17LinearCombinationIfLi1EffLNS1J_9ScaleType4KindE0ELNS_15FloatRoundStyleE2EfEENS1_15EpilogueDefaultEEEEEvvEEEEvNT_6ParamsE,(.L_x_192 - _ZN7cutlass13device_kernelINS_4gemm6kernel13GemmUniversalIN4cute5tupleIJiiiiEEENS1_10collective13CollectiveMmaINS1_34MainloopSm90TmaGmmaWarpSpecializedILi3ENS5_IJNS4_1CILi1EEESB_SB_EEENS1_35KernelTmaWarpSpecializedCooperativeEEENS5_IJNSA_ILi128EEESF_NSA_ILi64EEEEEEfNS5_IJlSB_lEEEfSI_NS4_8TiledMMAINS4_8MMA_AtomIJNS4_4SM904GMMA30MMA_64x128x8_F32TF32TF32_SS_TNILNSM_7ScaleInE1ELSO_1EEEEEENS4_6LayoutINS5_IJNSA_ILi2EEESB_SB_EEENS5_IJSB_NSA_ILi0EEESU_EEEEENS5_IJNS4_10UnderscoreESX_SX_EEEEENS4_13SM90_TMA_LOADENS4_14ComposedLayoutINS4_7SwizzleILi3ELi4ELi3EEENS4_18smem_ptr_flag_bitsILi32EEENSR_INS5_IJNSA_ILi8EEENSA_ILi32EEEEEENS5_IJS17_SB_EEEEEEEvNS4_8identityES10_S1B_vS1C_EENS_8epilogue10collective6detail29Sm90TmaWarpSpecializedAdapterINS1F_15DefaultEpilogueIfSI_SI_NS1E_6thread17LinearCombinationIfLi1EffLNS1J_9ScaleType4KindE0ELNS_15FloatRoundStyleE2EfEENS1_15EpilogueDefaultEEEEEvvEEEEvNT_6ParamsE)
        .other          _ZN7cutlass13device_kernelINS_4gemm6kernel13GemmUniversalIN4cute5tupleIJiiiiEEENS1_10collective13CollectiveMmaINS1_34MainloopSm90TmaGmmaWarpSpecializedILi3ENS5_IJNS4_1CILi1EEESB_SB_EEENS1_35KernelTmaWarpSpecializedCooperativeEEENS5_IJNSA_ILi128EEESF_NSA_ILi64EEEEEEfNS5_IJlSB_lEEEfSI_NS4_8TiledMMAINS4_8MMA_AtomIJNS4_4SM904GMMA30MMA_64x128x8_F32TF32TF32_SS_TNILNSM_7ScaleInE1ELSO_1EEEEEENS4_6LayoutINS5_IJNSA_ILi2EEESB_SB_EEENS5_IJSB_NSA_ILi0EEESU_EEEEENS5_IJNS4_10UnderscoreESX_SX_EEEEENS4_13SM90_TMA_LOADENS4_14ComposedLayoutINS4_7SwizzleILi3ELi4ELi3EEENS4_18smem_ptr_flag_bitsILi32EEENSR_INS5_IJNSA_ILi8EEENSA_ILi32EEEEEENS5_IJS17_SB_EEEEEEEvNS4_8identityES10_S1B_vS1C_EENS_8epilogue10collective6detail29Sm90TmaWarpSpecializedAdapterINS1F_15DefaultEpilogueIfSI_SI_NS1E_6thread17LinearCombinationIfLi1EffLNS1J_9ScaleType4KindE0ELNS_15FloatRoundStyleE2EfEENS1_15EpilogueDefaultEEEEEvvEEEEvNT_6ParamsE,@"STO_CUDA_ENTRY STV_DEFAULT"
_ZN7cutlass13device_kernelINS_4gemm6kernel13GemmUniversalIN4cute5tupleIJiiiiEEENS1_10collective13CollectiveMmaINS1_34MainloopSm90TmaGmmaWarpSpecializedILi3ENS5_IJNS4_1CILi1EEESB_SB_EEENS1_35KernelTmaWarpSpecializedCooperativeEEENS5_IJNSA_ILi128EEESF_NSA_ILi64EEEEEEfNS5_IJlSB_lEEEfSI_NS4_8TiledMMAINS4_8MMA_AtomIJNS4_4SM904GMMA30MMA_64x128x8_F32TF32TF32_SS_TNILNSM_7ScaleInE1ELSO_1EEEEEENS4_6LayoutINS5_IJNSA_ILi2EEESB_SB_EEENS5_IJSB_NSA_ILi0EEESU_EEEEENS5_IJNS4_10UnderscoreESX_SX_EEEEENS4_13SM90_TMA_LOADENS4_14ComposedLayoutINS4_7SwizzleILi3ELi4ELi3EEENS4_18smem_ptr_flag_bitsILi32EEENSR_INS5_IJNSA_ILi8EEENSA_ILi32EEEEEENS5_IJS17_SB_EEEEEEEvNS4_8identityES10_S1B_vS1C_EENS_8epilogue10collective6detail29Sm90TmaWarpSpecializedAdapterINS1F_15DefaultEpilogueIfSI_SI_NS1E_6thread17LinearCombinationIfLi1EffLNS1J_9ScaleType4KindE0ELNS_15FloatRoundStyleE2EfEENS1_15EpilogueDefaultEEEEEvvEEEEvNT_6ParamsE:
[----:B------:R-:W0:Y:S01]  /*0000*/  LDC R1, c[0x0][0x28] ;  /* 0x00000a00ff017b82 */ /* 0x000e220000000800 */
[----:B------:R-:W1:Y:S01]  /*0010*/  S2R R3, SR_TID.X ;  /* 0x0000000000037919 */ /* 0x000e620000002100 */
[----:B------:R-:W-:Y:S01]  /*0020*/  ELECT P0, URZ, PT ;  /* 0x00000000003f782f */ /* 0x000fe20003800000 */
[----:B------:R-:W-:Y:S01]  /*0030*/  BSSY B0, `(.L_x_0) ;  /* 0x000000f000007945 */ /* 0x000fe20003800000 */
[--C-:B-1----:R-:W-:Y:S02]  /*0040*/  SHF.R.U32.HI R0, RZ, 0x5, R3.reuse ;  /* 0x00000005ff007819 */ /* 0x102fe40000011603 */
[----:B------:R-:W-:-:S03]  /*0050*/  SHF.R.U32.HI R14, RZ, 0x7, R3 ;  /* 0x00000007ff0e7819 */ /* 0x000fc60000011603 */
[----:B------:R-:W1:Y:S04]  /*0060*/  SHFL.IDX PT, R4, R0, RZ, 0x1f ;  /* 0x00001fff00047589 */ /* 0x000e6800000e0000 */
[----:B------:R2:W3:Y:S01]  /*0070*/  SHFL.IDX PT, R10, R14, RZ, 0x1f ;  /* 0x00001fff0e0a7589 */ /* 0x0004e200000e0000 */
[----:B-1----:R-:W-:-:S13]  /*0080*/  ISETP.NE.OR P0, PT, R4, RZ, !P0 ;  /* 0x000000ff0400720c */ /* 0x002fda0004705670 */
[----:B0-23--:R-:W-:Y:S05]  /*0090*/  @P0 BRA `(.L_x_1) ;  /* 0x0000000000200947 */ /* 0x00dfea0003800000 */
[----:B------:R-:W-:Y:S02]  /*00a0*/  ULDC.64 UR4, c[0x0][0x198] ;  /* 0x0000660000047ab9 */ /* 0x000fe40000000a00 */
[----:B------:R-:W-:Y:S02]  /*00b0*/  UIADD3 UR6, UP0, UR4, 0xf0, URZ ;  /* 0x000000f004067890 */ /* 0x000fe4000ff1e03f */
[----:B------:R-:W-:Y:S02]  /*00c0*/  UIADD3 UR4, UP1, UR4, 0x1f0, URZ ;  /* 0x000001f004047890 */ /* 0x000fe4000ff3e03f */
[----:B------:R-:W-:Y:S02]  /*00d0*/  UIADD3.X UR7, URZ, UR5, URZ, UP0, !UPT ;  /* 0x000000053f077290 */ /* 0x000fe400087fe43f */
[----:B------:R-:W-:-:S07]  /*00e0*/  UIADD3.X UR5, URZ, UR5, URZ, UP1, !UPT ;  /* 0x000000053f057290 */ /* 0x000fce0008ffe43f */
[----:B------:R0:W-:Y:S02]  /*00f0*/  UTMACCTL.PF [UR6] ;  /* 0x00000000060079b9 */ /* 0x0001e40008040000 */
[----:B------:R0:W-:Y:S02]  /*0100*/  UTMACCTL.PF [UR4] ;  /* 0x00000000040079b9 */ /* 0x0001e40008040000 */
[----:B0-----:R-:W-:Y:S01]  /*0110*/  NOP ;  /* 0x0000000000007918 */ /* 0x001fe20000000000 */
.L_x_1:
[----:B------:R-:W-:Y:S05]  /*0120*/  BSYNC B0 ;  /* 0x0000000000007941 */ /* 0x000fea0003800000 */
.L_x_0:
[----:B------:R-:W0:Y:S02]  /*0130*/  SHFL.IDX PT, R2, R0, RZ, 0x1f ;  /* 0x00001fff00027589 */ /* 0x000e2400000e0000 */
[----:B0-----:R-:W-:-:S13]  /*0140*/  ISETP.NE.AND P0, PT, R2, RZ, PT ;  /* 0x000000ff0200720c */ /* 0x001fda0003f05270 */
[----:B------:R-:W-:Y:S05]  /*0150*/  @P0 BRA `(.L_x_2) ;  /* 0x0000000000500947 */ /* 0x000fea0003800000 */
[----:B------:R-:W0:Y:S01]  /*0160*/  S2UR UR8, SR_CgaCtaId ;  /* 0x00000000000879c3 */ /* 0x000e220000008800 */
[----:B------:R-:W-:Y:S01]  /*0170*/  UMOV UR4, 0x400 ;  /* 0x0000040000047882 */ /* 0x000fe20000000000 */
[----:B------:R-:W-:Y:S01]  /*0180*/  UMOV UR5, 0x1 ;  /* 0x0000000100057882 */ /* 0x000fe20000000000 */
[----:B------:R-:W-:Y:S01]  /*0190*/  UMOV UR6, 0x100 ;  /* 0x0000010000067882 */ /* 0x000fe20000000000 */
[----:B------:R-:W-:Y:S01]  /*01a0*/  ELECT P0, URZ, PT ;  /* 0x00000000003f782f */ /* 0x000fe20003800000 */
[----:B------:R-:W-:-:S04]  /*01b0*/  UIADD3 UR6, -UR6, 0x100000, URZ ;  /* 0x0010000006067890 */ /* 0x000fc8000fffe13f */
[----:B------:R-:W-:Y:S02]  /*01c0*/  USHF.L.U32 UR7, UR6, 0xb, URZ ;  /* 0x0000000b06077899 */ /* 0x000fe4000800063f */
[----:B------:R-:W-:Y:S02]  /*01d0*/  USHF.L.U32 UR6, UR6, 0x1, URZ ;  /* 0x0000000106067899 */ /* 0x000fe4000800063f */
[----:B0-----:R-:W-:Y:S02]  /*01e0*/  ULEA UR8, UR8, UR4, 0x18 ;  /* 0x0000000408087291 */ /* 0x001fe4000f8ec03f */
[----:B------:R-:W-:-:S04]  /*01f0*/  UIADD3 UR4, -UR5, 0x100000, URZ ;  /* 0x0010000005047890 */ /* 0x000fc8000fffe13f */
[----:B------:R-:W-:Y:S02]  /*0200*/  USHF.L.U32 UR5, UR4, 0xb, URZ ;  /* 0x0000000b04057899 */ /* 0x000fe4000800063f */
[----:B------:R-:W-:Y:S01]  /*0210*/  USHF.L.U32 UR4, UR4, 0x1, URZ ;  /* 0x0000000104047899 */ /* 0x000fe2000800063f */
[----:B------:R-:W0:Y:S11]  /*0220*/  FENCE.VIEW.ASYNC.S ;  /* 0x00000000000073c6 */ /* 0x000e360000000000 */
[----:B0-----:R0:W1:Y:S01]  /*0230*/  SYNCS.EXCH.64 URZ, [UR8], UR4 ;  /* 0x00000004083f75b2 */ /* 0x0010620008000100 */
[----:B------:R0:W2:Y:S01]  /*0240*/  SYNCS.EXCH.64 URZ, [UR8+0x18], UR6 ;  /* 0x00001806083f75b2 */ /* 0x0000a20008000100 */
[----:B------:R0:W3:Y:S01]  /*0250*/  SYNCS.EXCH.64 URZ, [UR8+0x8], UR4 ;  /* 0x00000804083f75b2 */ /* 0x0000e20008000100 */
[----:B------:R0:W4:Y:S01]  /*0260*/  SYNCS.EXCH.64 URZ, [UR8+0x20], UR6 ;  /* 0x00002006083f75b2 */ /* 0x0001220008000100 */
[----:B------:R0:W0:Y:S01]  /*0270*/  SYNCS.EXCH.64 URZ, [UR8+0x10], UR4 ;  /* 0x00001004083f75b2 */ /* 0x0000220008000100 */
[----:B------:R0:W0:Y:S01]  /*0280*/  SYNCS.EXCH.64 URZ, [UR8+0x28], UR6 ;  /* 0x00002806083f75b2 */ /* 0x0000220008000100 */
[----:B------:R-:W-:Y:S01]  /*0290*/  NOP ;  /* 0x0000000000007918 */ /* 0x000fe20000000000 */
.L_x_2:
[----:B------:R-:W5:Y:S01]  /*02a0*/  SHFL.IDX PT, R0, R0, RZ, 0x1f ;  /* 0x00001fff00007589 */ /* 0x000f6200000e0000 */
[----:B------:R-:W-:Y:S01]  /*02b0*/  ELECT P0, URZ, PT ;  /* 0x00000000003f782f */ /* 0x000fe20003800000 */
[----:B------:R-:W1:Y:S01]  /*02c0*/  LDC R2, c[0x0][0x65c] ;  /* 0x00019700ff027b82 */ /* 0x000e620000000800 */
[----:B------:R-:W-:Y:S01]  /*02d0*/  SHF.R.S32.HI R7, RZ, 0x1f, R4 ;  /* 0x0000001fff077819 */ /* 0x000fe20000011404 */
[----:B------:R-:W2:Y:S01]  /*02e0*/  S2R R5, SR_CTAID.Y ;  /* 0x0000000000057919 */ /* 0x000ea20000002600 */
[----:B0-----:R-:W-:Y:S01]  /*02f0*/  UMOV UR4, 0x20 ;  /* 0x0000002000047882 */ /* 0x001fe20000000000 */
[----:B------:R-:W-:Y:S01]  /*0300*/  NOP ;  /* 0x0000000000007918 */ /* 0x000fe20000000000 */
[----:B------:R-:W-:Y:S01]  /*0310*/  LEA.HI R7, R7, R4, RZ, 0x2 ;  /* 0x0000000407077211 */ /* 0x000fe200078f10ff */
[----:B------:R-:W0:Y:S01]  /*0320*/  S2R R6, SR_CTAID.X ;  /* 0x0000000000067919 */ /* 0x000e220000002500 */
[----:B------:R-:W-:Y:S01]  /*0330*/  ISETP.NE.AND P2, PT, R10, RZ, PT ;  /* 0x000000ff0a00720c */ /* 0x000fe20003f45270 */
[----:B------:R-:W-:Y:S01]  /*0340*/  NOP ;  /* 0x0000000000007918 */ /* 0x000fe20000000000 */
[----:B------:R-:W-:-:S02]  /*0350*/  LOP3.LUT R7, R7, 0xfffffffc, RZ, 0xc0, !PT ;  /* 0xfffffffc07077812 */ /* 0x000fc400078ec0ff */
[----:B-----5:R-:W-:Y:S02]  /*0360*/  ISETP.NE.OR P0, PT, R0, RZ, !P0 ;  /* 0x000000ff0000720c */ /* 0x020fe40004705670 */
[----:B-1----:R-:W-:-:S04]  /*0370*/  ISETP.NE.AND P3, PT, R2, 0x1, PT ;  /* 0x000000010200780c */ /* 0x002fc80003f65270 */
[----:B------:R-:W-:Y:S01]  /*0380*/  P2R R0, PR, RZ, 0x8 ;  /* 0x00000008ff007803 */ /* 0x000fe20000000000 */
[----:B------:R-:W-:Y:S01]  /*0390*/  IMAD.IADD R0, R4, 0x1, -R7 ;  /* 0x0000000104007824 */ /* 0x000fe200078e0a07 */
[----:B------:R-:W-:Y:S01]  /*03a0*/  LOP3.LUT R4, R3, 0x7f, RZ, 0xc0, !PT ;  /* 0x0000007f03047812 */ /* 0x000fe200078ec0ff */
[----:B------:R-:W-:-:S03]  /*03b0*/  IMAD.MOV.U32 R7, RZ, RZ, RZ ;  /* 0x000000ffff077224 */ /* 0x000fc600078e00ff */
[----:B------:R-:W-:Y:S01]  /*03c0*/  ISETP.NE.AND P1, PT, R0, 0x3, PT ;  /* 0x000000030000780c */ /* 0x000fe20003f25270 */
[----:B------:R-:W-:Y:S01]  /*03d0*/  VOTEU.ALL UP0, P0 ;  /* 0x00000000003f7886 */ /* 0x000fe20000000000 */
[----:B------:R-:W-:Y:S01]  /*03e0*/  VOTEU.ALL UP1, P0 ;  /* 0x00000000003f7886 */ /* 0x000fe20000020000 */
[----:B------:R-:W0:Y:S01]  /*03f0*/  @P3 LDC R17, c[0x0][0x10] ;  /* 0x00000400ff113b82 */ /* 0x000e220000000800 */
[----:B--2---:R-:W-:Y:S02]  /*0400*/  @P3 IMAD.MOV.U32 R8, RZ, RZ, R5 ;  /* 0x000000ffff083224 */ /* 0x004fe400078e0005 */
[----:B------:R-:W-:Y:S01]  /*0410*/  @!UP0 UMOV UR6, 0x400 ;  /* 0x0000040000068882 */ /* 0x000fe20000000000 */
[----:B------:R-:W-:-:S04]  /*0420*/  @!UP0 UIADD3 UR4, -UR4, 0x100000, URZ ;  /* 0x0010000004048890 */ /* 0x000fc8000fffe13f */
[----:B------:R-:W-:Y:S02]  /*0430*/  @!UP0 USHF.L.U32 UR5, UR4, 0xb, URZ ;  /* 0x0000000b04058899 */ /* 0x000fe4000800063f */
[----:B------:R-:W-:Y:S01]  /*0440*/  @!UP0 USHF.L.U32 UR4, UR4, 0x1, URZ ;  /* 0x0000000104048899 */ /* 0x000fe2000800063f */
[----:B------:R-:W-:Y:S01]  /*0450*/  @P3 IMAD.MOV.U32 R9, RZ, RZ, RZ ;  /* 0x000000ffff093224 */ /* 0x000fe200078e00ff */
[----:B------:R-:W1:Y:S08]  /*0460*/  @!UP0 S2UR UR7, SR_CgaCtaId ;  /* 0x00000000000789c3 */ /* 0x000e700000008800 */
[----:B------:R-:W2:Y:S01]  /*0470*/  @!P3 LDC R11, c[0x0][0xc] ;  /* 0x00000300ff0bbb82 */ /* 0x000ea20000000800 */
[----:B0-----:R-:W-:Y:S01]  /*0480*/  @P3 IMAD.WIDE.U32 R16, R6, R17, R8 ;  /* 0x0000001106103225 */ /* 0x001fe200078e0008 */
[----:B-1----:R-:W-:Y:S01]  /*0490*/  @!UP0 ULEA UR8, UR7, UR6, 0x18 ;  /* 0x0000000607088291 */ /* 0x002fe2000f8ec03f */
[----:B------:R-:W-:-:S02]  /*04a0*/  VOTEU.ALL UP0, P0 ;  /* 0x00000000003f7886 */ /* 0x000fc40000000000 */
[----:B------:R-:W-:Y:S01]  /*04b0*/  ULDC UR6, c[0x0][0xc] ;  /* 0x0000030000067ab9 */ /* 0x000fe20000000800 */
[----:B------:R-:W-:Y:S01]  /*04c0*/  ISETP.EQ.OR P0, PT, R0, RZ, !P1 ;  /* 0x000000ff0000720c */ /* 0x000fe20004f02670 */
[----:B------:R-:W-:-:S03]  /*04d0*/  ULDC UR7, c[0x0][0x10] ;  /* 0x0000040000077ab9 */ /* 0x000fc60000000800 */
[C---:B------:R-:W-:Y:S01]  /*04e0*/  ISETP.EQ.AND P0, PT, R10.reuse, RZ, P0 ;  /* 0x000000ff0a00720c */ /* 0x040fe20000702270 */
[----:B------:R-:W-:Y:S02]  /*04f0*/  VIADD R10, R10, 0xffffffff ;  /* 0xffffffff0a0a7836 */ /* 0x000fe40000000000 */
[----:B--2---:R-:W-:Y:S01]  /*0500*/  @!P3 IMAD.WIDE.U32 R8, R11, R5, R6 ;  /* 0x000000050b08b225 */ /* 0x004fe200078e0006 */
[----:B------:R-:W0:Y:S02]  /*0510*/  FENCE.VIEW.ASYNC.S ;  /* 0x00000000000073c6 */ /* 0x000e240000000000 */
[----:B0-----:R-:W3:Y:S01]  /*0520*/  @!UP0 SYNCS.EXCH.64 URZ, [UR8+0x40], UR4 ;  /* 0x00004004083f85b2 */ /* 0x001ee20008000100 */
[----:B------:R-:W-:Y:S01]  /*0530*/  SEL R18, RZ, 0x1, !P0 ;  /* 0x00000001ff127807 */ /* 0x000fe20004000000 */
[----:B------:R-:W-:Y:S01]  /*0540*/  @P3 IMAD.MOV.U32 R11, RZ, RZ, RZ ;  /* 0x000000ffff0b3224 */ /* 0x000fe200078e00ff */
[----:B------:R-:W-:Y:S01]  /*0550*/  ISETP.GE.U32.AND P1, PT, R10, 0x2, PT ;  /* 0x000000020a00780c */ /* 0x000fe20003f26070 */
[----:B------:R-:W-:-:S02]  /*0560*/  @!P3 IMAD.MOV.U32 R16, RZ, RZ, R8 ;  /* 0x000000ffff10b224 */ /* 0x000fc400078e0008 */
[----:B------:R-:W-:Y:S01]  /*0570*/  @P3 IMAD.IADD R17, R17, 0x1, R11 ;  /* 0x0000000111113824 */ /* 0x000fe200078e020b */
[----:B------:R-:W-:Y:S01]  /*0580*/  SEL R18, R18, 0x2, P1 ;  /* 0x0000000212127807 */ /* 0x000fe20000800000 */
[----:B------:R-:W-:Y:S01]  /*0590*/  @!P3 IMAD.MOV.U32 R17, RZ, RZ, R9 ;  /* 0x000000ffff11b224 */ /* 0x000fe200078e0009 */
[----:B------:R0:W3:Y:S01]  /*05a0*/  @!UP1 SYNCS.EXCH.64 URZ, [UR8+0x48], UR4 ;  /* 0x00004804083f95b2 */ /* 0x0000e20008000100 */
[----:B------:R-:W-:Y:S01]  /*05b0*/  NOP ;  /* 0x0000000000007918 */ /* 0x000fe20000000000 */
[----:B0-----:R-:W-:-:S03]  /*05c0*/  UIMAD.WIDE.U32 UR4, UR6, UR7, URZ ;  /* 0x00000007060472a5 */ /* 0x001fc6000f8e003f */
[----:B------:R-:W-:Y:S02]  /*05d0*/  ULDC UR6, c[0x0][0x14] ;  /* 0x0000050000067ab9 */ /* 0x000fe40000000800 */
[----:B------:R-:W-:Y:S02]  /*05e0*/  UIMAD.WIDE.U32 UR38, UR4, UR6, URZ ;  /* 0x00000006042672a5 */ /* 0x000fe4000f8e003f */
[----:B------:R-:W-:-:S04]  /*05f0*/  UIMAD UR41, UR5, UR6, URZ ;  /* 0x00000006052972a4 */ /* 0x000fc8000f8e023f */
[----:B------:R-:W-:Y:S01]  /*0600*/  UIADD3 UR41, UR39, UR41, URZ ;  /* 0x0000002927297290 */ /* 0x000fe2000fffe03f */
[----:B---34-:R-:W-:Y:S06]  /*0610*/  BAR.SYNC.DEFER_BLOCKING 0x0 ;  /* 0x0000000000007b1d */ /* 0x018fec0000010000 */
[----:B------:R-:W-:Y:S05]  /*0620*/  @!P2 BRA `(.L_x_3) ;  /* 0x000000540078a947 */ /* 0x000fea0003800000 */
[----:B------:R-:W-:-:S13]  /*0630*/  ISETP.GT.U32.AND P0, PT, R10, 0x1, PT ;  /* 0x000000010a00780c */ /* 0x000fda0003f04070 */
[----:B------:R-:W-:Y:S05]  /*0640*/  @P0 EXIT ;  /* 0x000000000000094d */ /* 0x000fea0003800000 */
[----:B------:R-:W-:Y:S01]  /*0650*/  ULDC.64 UR4, c[0x0][0x650] ;  /* 0x0001940000047ab9 */ /* 0x000fe20000000a00 */
[----:B------:R-:W-:Y:S01]  /*0660*/  PRMT R0, RZ, 0x7610, R0 ;  /* 0x00007610ff007816 */ /* 0x000fe20000000000 */
[----:B------:R-:W-:Y:S01]  /*0670*/  IMAD.MOV.U32 R101, RZ, RZ, -0x1 ;  /* 0xffffffffff657424 */ /* 0x000fe200078e00ff */
[----:B------:R-:W-:Y:S01]  /*0680*/  ISETP.GE.U32.AND P0, PT, R16, UR4, PT ;  /* 0x0000000410007c0c */ /* 0x000fe2000bf06070 */
[----:B------:R-:W-:Y:S02]  /*0690*/  IMAD.MOV.U32 R100, RZ, RZ, -0x1 ;  /* 0xffffffffff647424 */ /* 0x000fe400078e00ff */
[----:B------:R-:W-:Y:S01]  /*06a0*/  IMAD.MOV.U32 R99, RZ, RZ, -0x1 ;  /* 0xffffffffff637424 */ /* 0x000fe200078e00ff */
[----:B------:R-:W-:-:S13]  /*06b0*/  ISETP.GE.U32.AND.EX P0, PT, R17, UR5, PT, P0 ;  /* 0x0000000511007c0c */ /* 0x000fda000bf06100 */
[----:B------:R-:W-:Y:S05]  /*06c0*/  @P0 BRA `(.L_x_4) ;  /* 0x0000000400540947 */ /* 0x000fea0003800000 */
[----:B------:R-:W0:Y:S01]  /*06d0*/  LDC.64 R20, c[0x0][0x628] ;  /* 0x00018a00ff147b82 */ /* 0x000e220000000a00 */
[----:B------:R-:W-:Y:S02]  /*06e0*/  IMAD.MOV.U32 R8, RZ, RZ, R16 ;  /* 0x000000ffff087224 */ /* 0x000fe400078e0010 */
[----:B------:R-:W-:-:S05]  /*06f0*/  IMAD.MOV.U32 R9, RZ, RZ, R17 ;  /* 0x000000ffff097224 */ /* 0x000fca00078e0011 */
[----:B------:R-:W1:Y:S08]  /*0700*/  LDC R0, c[0x0][0x630] ;  /* 0x00018c00ff007b82 */ /* 0x000e700000000800 */
[----:B------:R-:W2:Y:S01]  /*0710*/  LDC.64 R22, c[0x0][0x620] ;  /* 0x00018800ff167b82 */ /* 0x000ea20000000a00 */
[----:B0-----:R-:W-:-:S04]  /*0720*/  ISETP.NE.U32.AND P0, PT, R20, RZ, PT ;  /* 0x000000ff1400720c */ /* 0x001fc80003f05070 */
[----:B------:R-:W-:-:S13]  /*0730*/  ISETP.NE.AND.EX P0, PT, R21, RZ, PT, P0 ;  /* 0x000000ff1500720c */ /* 0x000fda0003f05300 */
[----:B-12---:R-:W-:Y:S05]  /*0740*/  @!P0 BRA `(.L_x_5) ;  /* 0x0000000000288947 */ /* 0x006fea0003800000 */
[----:B------:R-:W0:Y:S02]  /*0750*/  LDC R13, c[0x0][0x634] ;  /* 0x00018d00ff0d7b82 */ /* 0x000e240000000800 */
[----:B0-----:R-:W-:-:S05]  /*0760*/  IADD3 R13, P0, R16, R13, RZ ;  /* 0x0000000d100d7210 */ /* 0x001fca0007f1e0ff */
[----:B------:R-:W-:-:S04]  /*0770*/  IMAD.X R15, RZ, RZ, R17, P0 ;  /* 0x000000ffff0f7224 */ /* 0x000fc800000e0611 */
[----:B------:R-:W-:-:S04]  /*0780*/  IMAD.WIDE.U32 R8, R15, R20, RZ ;  /* 0x000000140f087225 */ /* 0x000fc800078e00ff */
[----:B------:R-:W-:-:S04]  /*0790*/  IMAD.WIDE.U32 R10, P0, R13, R21, R8 ;  /* 0x000000150d0a7225 */ /* 0x000fc80007800008 */
[----:B------:R-:W-:-:S04]  /*07a0*/  IMAD.WIDE.U32 R8, R13, R20, RZ ;  /* 0x000000140d087225 */ /* 0x000fc800078e00ff */
[----:B------:R-:W-:Y:S01]  /*07b0*/  IMAD.X R13, RZ, RZ, RZ, P0 ;  /* 0x000000ffff0d7224 */ /* 0x000fe200000e06ff */
[----:B------:R-:W-:Y:S01]  /*07c0*/  IADD3 RZ, P0, R9, R10, RZ ;  /* 0x0000000a09ff7210 */ /* 0x000fe20007f1e0ff */
[----:B------:R-:W-:-:S04]  /*07d0*/  IMAD.MOV.U32 R12, RZ, RZ, R11 ;  /* 0x000000ffff0c7224 */ /* 0x000fc800078e000b */
[----:B------:R-:W-:-:S08]  /*07e0*/  IMAD.WIDE.U32.X R8, R15, R21, R12, P0 ;  /* 0x000000150f087225 */ /* 0x000fd000000e040c */
.L_x_5:
[-CC-:B------:R-:W-:Y:S01]  /*07f0*/  SHF.R.U64 R99, R8, R0.reuse, R9.reuse ;  /* 0x0000000008637219 */ /* 0x180fe20000001209 */
[----:B------:R-:W0:Y:S01]  /*0800*/  LDC R12, c[0x0][0x618] ;  /* 0x00018600ff0c7b82 */ /* 0x000e220000000800 */
[----:B------:R-:W-:Y:S01]  /*0810*/  SHF.R.U32.HI R7, RZ, R0, R9 ;  /* 0x00000000ff077219 */ /* 0x000fe20000011609 */
[----:B------:R-:W-:Y:S01]  /*0820*/  ULDC UR4, c[0x0][0x150] ;  /* 0x0000540000047ab9 */ /* 0x000fe20000000800 */
[----:B------:R-:W-:Y:S02]  /*0830*/  IADD3 R11, P0, RZ, -R99, RZ ;  /* 0x80000063ff0b7210 */ /* 0x000fe40007f1e0ff */
[----:B------:R-:W-:-:S03]  /*0840*/  I2FP.F32.U32 R0, R6 ;  /* 0x0000000600007245 */ /* 0x000fc60000201000 */
[----:B------:R-:W1:Y:S01]  /*0850*/  LDC.64 R30, c[0x0][0x640] ;  /* 0x00019000ff1e7b82 */ /* 0x000e620000000a00 */
[----:B------:R-:W-:Y:S02]  /*0860*/  IMAD.X R13, RZ, RZ, ~R7, P0 ;  /* 0x000000ffff0d7224 */ /* 0x000fe400000e0e07 */
[----:B------:R-:W-:Y:S01]  /*0870*/  FMUL R0, R0, UR4 ;  /* 0x0000000400007c20 */ /* 0x000fe20008400000 */
[----:B------:R-:W-:Y:S01]  /*0880*/  IMAD.WIDE.U32 R8, R11, R22, R16 ;  /* 0x000000160b087225 */ /* 0x000fe200078e0010 */
[----:B------:R-:W-:-:S03]  /*0890*/  ULDC UR4, c[0x0][0x154] ;  /* 0x0000550000047ab9 */ /* 0x000fc60000000800 */
[----:B------:R-:W-:Y:S01]  /*08a0*/  IMAD R10, R13, R22, RZ ;  /* 0x000000160d0a7224 */ /* 0x000fe200078e02ff */
[----:B------:R-:W2:Y:S01]  /*08b0*/  LDC R7, c[0x0][0x144] ;  /* 0x00005100ff077b82 */ /* 0x000ea20000000800 */
[----:B------:R-:W3:Y:S02]  /*08c0*/  F2I.U32.TRUNC.NTZ R0, R0 ;  /* 0x0000000000007305 */ /* 0x000ee4000020f000 */
[----:B------:R-:W-:-:S04]  /*08d0*/  IMAD R11, R11, R23, R10 ;  /* 0x000000170b0b7224 */ /* 0x000fc800078e020a */
[----:B------:R-:W-:Y:S01]  /*08e0*/  IMAD.IADD R9, R9, 0x1, R11 ;  /* 0x0000000109097824 */ /* 0x000fe200078e020b */
[----:B------:R-:W4:Y:S01]  /*08f0*/  LDC R24, c[0x0][0x608] ;  /* 0x00018200ff187b82 */ /* 0x000f220000000800 */
[----:B------:R-:W-:-:S03]  /*0900*/  IMAD.MOV.U32 R11, RZ, RZ, -0x1 ;  /* 0xffffffffff0b7424 */ /* 0x000fc600078e00ff */
[-CC-:B0-----:R-:W-:Y:S02]  /*0910*/  SHF.R.U64 R22, R8, R12.reuse, R9.reuse ;  /* 0x0000000c08167219 */ /* 0x181fe40000001209 */
[----:B------:R-:W-:Y:S02]  /*0920*/  I2FP.F32.U32 R8, R5 ;  /* 0x0000000500087245 */ /* 0x000fe40000201000 */
[----:B------:R-:W0:Y:S01]  /*0930*/  LDC R28, c[0x0][0x658] ;  /* 0x00019600ff1c7b82 */ /* 0x000e220000000800 */
[----:B-1----:R-:W-:Y:S01]  /*0940*/  ISETP.NE.U32.AND P0, PT, R30, RZ, PT ;  /* 0x000000ff1e00720c */ /* 0x002fe20003f05070 */
[----:B---3--:R-:W-:Y:S02]  /*0950*/  IMAD.MOV R10, RZ, RZ, -R0 ;  /* 0x000000ffff0a7224 */ /* 0x008fe400078e0a00 */
[----:B------:R-:W-:Y:S01]  /*0960*/  FMUL R8, R8, UR4 ;  /* 0x0000000408087c20 */ /* 0x000fe20008400000 */
[----:B------:R-:W-:Y:S02]  /*0970*/  SHF.R.U32.HI R9, RZ, R12, R9 ;  /* 0x0000000cff097219 */ /* 0x000fe40000011609 */
[----:B------:R-:W-:Y:S01]  /*0980*/  ISETP.NE.AND.EX P0, PT, R31, RZ, PT, P0 ;  /* 0x000000ff1f00720c */ /* 0x000fe20003f05300 */
[----:B------:R1:W3:Y:S01]  /*0990*/  F2I.U32.TRUNC.NTZ R15, R8 ;  /* 0x00000008000f7305 */ /* 0x0002e2000020f000 */
[----:B------:R-:W1:Y:S01]  /*09a0*/  LDC R20, c[0x0][0x148] ;  /* 0x00005200ff147b82 */ /* 0x000e620000000800 */
[----:B--2---:R-:W-:-:S07]  /*09b0*/  IMAD R0, R7, R10, R6 ;  /* 0x0000000a07007224 */ /* 0x004fce00078e0206 */
[----:B------:R-:W2:Y:S01]  /*09c0*/  LDC R26, c[0x0][0x600] ;  /* 0x00018000ff1a7b82 */ /* 0x000ea20000000800 */
[-CC-:B----4-:R-:W-:Y:S02]  /*09d0*/  SHF.R.U64 R32, R22, R24.reuse, R9.reuse ;  /* 0x0000001816207219 */ /* 0x190fe40000001209 */
[----:B------:R-:W-:Y:S01]  /*09e0*/  SHF.R.U32.HI R7, RZ, R24, R9 ;  /* 0x00000018ff077219 */ /* 0x000fe20000011609 */
[----:B------:R-:W-:-:S04]  /*09f0*/  IMAD.MOV.U32 R9, RZ, RZ, 0x1 ;  /* 0x00000001ff097424 */ /* 0x000fc800078e00ff */
[----:B------:R-:W4:Y:S01]  /*0a00*/  LDC R21, c[0x0][0x648] ;  /* 0x00019200ff157b82 */ /* 0x000f220000000800 */
[-C--:B0-----:R-:W-:Y:S02]  /*0a10*/  SHF.L.U32 R6, R11, R28.reuse, RZ ;  /* 0x0000001c0b067219 */ /* 0x081fe400000006ff */
[--C-:B------:R-:W-:Y:S02]  /*0a20*/  SHF.R.U64 R24, R32, R28, R7.reuse ;  /* 0x0000001c20187219 */ /* 0x100fe40000001207 */
[----:B------:R-:W-:Y:S02]  /*0a30*/  LOP3.LUT R13, RZ, R6, RZ, 0x33, !PT ;  /* 0x00000006ff0d7212 */ /* 0x000fe400078e33ff */
[-C--:B------:R-:W-:Y:S01]  /*0a40*/  SHF.R.U32.HI R7, RZ, R28.reuse, R7 ;  /* 0x0000001cff077219 */ /* 0x080fe20000011607 */
[----:B------:R-:W0:Y:S01]  /*0a50*/  LDC R23, c[0x0][0x638] ;  /* 0x00018e00ff177b82 */ /* 0x000e220000000800 */
[----:B------:R-:W-:Y:S01]  /*0a60*/  SHF.L.U32 R12, R9, R28, RZ ;  /* 0x0000001c090c7219 */ /* 0x000fe200000006ff */
[----:B------:R-:W-:-:S06]  /*0a70*/  IMAD.MOV.U32 R6, RZ, RZ, R24 ;  /* 0x000000ffff067224 */ /* 0x000fcc00078e0018 */
[----:B------:R-:W0:Y:S01]  /*0a80*/  LDC R101, c[0x0][0x610] ;  /* 0x00018400ff657b82 */ /* 0x000e220000000800 */
[----:B-1-3--:R-:W-:Y:S05]  /*0a90*/  @!P0 BRA `(.L_x_6) ;  /* 0x0000000000288947 */ /* 0x00afea0003800000 */
[----:B------:R-:W1:Y:S02]  /*0aa0*/  LDC R11, c[0x0][0x64c] ;  /* 0x00019300ff0b7b82 */ /* 0x000e640000000800 */
[----:B-1----:R-:W-:-:S05]  /*0ab0*/  IADD3 R11, P0, R24, R11, RZ ;  /* 0x0000000b180b7210 */ /* 0x002fca0007f1e0ff */
        /* <DEDUP_REMOVED lines=8> */
.L_x_6:
[----:B----4-:R-:W-:Y:S01]  /*0b40*/  SHF.R.U64 R6, R6, R21, R7 ;  /* 0x0000001506067219 */ /* 0x010fe20000001207 */
[----:B--2---:R-:W-:Y:S01]  /*0b50*/  VIADD R7, R26, 0xffffffff ;  /* 0xffffffff1a077836 */ /* 0x004fe20000000000 */
[----:B------:R-:W-:Y:S01]  /*0b60*/  LOP3.LUT R13, R32, R13, RZ, 0xc0, !PT ;  /* 0x0000000d200d7212 */ /* 0x000fe200078ec0ff */
[----:B------:R-:W-:Y:S02]  /*0b70*/  IMAD.MOV R15, RZ, RZ, -R15 ;  /* 0x000000ffff0f7224 */ /* 0x000fe400078e0a0f */
[----:B------:R-:W-:Y:S02]  /*0b80*/  IMAD.MOV R8, RZ, RZ, -R6 ;  /* 0x000000ffff087224 */ /* 0x000fe400078e0a06 */
[----:B------:R-:W-:Y:S01]  /*0b90*/  IMAD R13, R12, R6, R13 ;  /* 0x000000060c0d7224 */ /* 0x000fe200078e020d */
[----:B------:R-:W-:Y:S01]  /*0ba0*/  LOP3.LUT R6, R22, R7, RZ, 0xc0, !PT ;  /* 0x0000000716067212 */ /* 0x000fe200078ec0ff */
[----:B------:R-:W-:Y:S02]  /*0bb0*/  @P3 IMAD R0, R20, R15, R5 ;  /* 0x0000000f14003224 */ /* 0x000fe400078e0205 */
[----:B0-----:R-:W-:-:S02]  /*0bc0*/  IMAD R5, R8, R23, R24 ;  /* 0x0000001708057224 */ /* 0x001fc400078e0218 */
[----:B------:R-:W-:Y:S02]  /*0bd0*/  IMAD R101, R13, R101, R0 ;  /* 0x000000650d657224 */ /* 0x000fe400078e0200 */
[----:B------:R-:W-:Y:S02]  /*0be0*/  IMAD R6, R5, R26, R6 ;  /* 0x0000001a05067224 */ /* 0x000fe400078e0206 */
[----:B------:R-:W-:-:S03]  /*0bf0*/  IMAD.MOV.U32 R0, RZ, RZ, 0x1 ;  /* 0x00000001ff007424 */ /* 0x000fc600078e00ff */
[----:B------:R-:W-:Y:S02]  /*0c00*/  SEL R100, R6, R101, !P3 ;  /* 0x0000006506647207 */ /* 0x000fe40005800000 */
[----:B------:R-:W-:-:S07]  /*0c10*/  SEL R101, R101, R6, !P3 ;  /* 0x0000000665657207 */ /* 0x000fce0005800000 */
.L_x_4:
[----:B------:R-:W-:-:S08]  /*0c20*/  NOP ;  /* 0x0000000000007918 */ /* 0x000fd00000000000 */
[----:B------:R-:W0:Y:S02]  /*0c30*/  USETMAXREG.TRY_ALLOC.CTAPOOL UP0, 0xe8 ;  /* 0x000000e8000079c8 */ /* 0x000e240008000600 */
[----:B0-----:R-:W-:-:S13]  /*0c40*/  PLOP3.LUT P0, PT, PT, PT, UP0, 0x80, 0x0 ;  /* 0x000000000000781c */ /* 0x001fda0003f0f008 */
[----:B------:R-:W-:Y:S05]  /*0c50*/  @!P0 BRA `(.L_x_4) ;  /* 0xfffffffc00f08947 */ /* 0x000fea000383ffff */
[----:B------:R-:W-:Y:S01]  /*0c60*/  ULDC.64 UR4, c[0x0][0x598] ;  /* 0x0001660000047ab9 */ /* 0x000fe20000000a00 */
[----:B------:R-:W-:Y:S01]  /*0c70*/  ULDC.64 UR36, c[0x0][0x208] ;  /* 0x0000820000247ab9 */ /* 0x000fe20000000a00 */
[----:B------:R-:W-:-:S04]  /*0c80*/  ISETP.NE.U32.AND P0, PT, RZ, UR4, PT ;  /* 0x00000004ff007c0c */ /* 0x000fc8000bf05070 */
[----:B------:R-:W-:-:S13]  /*0c90*/  ISETP.NE.AND.EX P0, PT, RZ, UR5, PT, P0 ;  /* 0x00000005ff007c0c */ /* 0x000fda000bf05300 */
[----:B------:R-:W-:Y:S05]  /*0ca0*/  @!P0 BRA `(.L_x_7) ;  /* 0x00000000001c8947 */ /* 0x000fea0003800000 */
[----:B------:R-:W0:Y:S02]  /*0cb0*/  LDC.64 R6, c[0x0][0x598] ;  /* 0x00016600ff067b82 */ /* 0x000e240000000a00 */
[----:B0-----:R-:W2:Y:S02]  /*0cc0*/  LDG.E.64 R6, desc[UR36][R6.64] ;  /* 0x0000002406067981 */ /* 0x001ea4000c1e1b00 */
[----:B--2---:R-:W-:-:S04]  /*0cd0*/  ISETP.NE.U32.AND P0, PT, R6, RZ, PT ;  /* 0x000000ff0600720c */ /* 0x004fc80003f05070 */
[----:B------:R-:W-:-:S13]  /*0ce0*/  ISETP.NE.AND.EX P0, PT, R7, RZ, PT, P0 ;  /* 0x000000ff0700720c */ /* 0x000fda0003f05300 */
[----:B------:R-:W-:Y:S05]  /*0cf0*/  @!P0 BRA `(.L_x_7) ;  /* 0x0000000000088947 */ /* 0x000fea0003800000 */
[----:B------:R0:W5:Y:S01]  /*0d00*/  LD.E R19, desc[UR36][R6.64] ;  /* 0x0000002406137980 */ /* 0x000162000c101900 */
[----:B------:R-:W-:Y:S05]  /*0d10*/  BRA `(.L_x_8) ;  /* 0x0000000000247947 */ /* 0x000fea0003800000 */
.L_x_7:
[----:B------:R-:W-:Y:S02]  /*0d20*/  ULDC.64 UR4, c[0x0][0x588] ;  /* 0x0001620000047ab9 */ /* 0x000fe40000000a00 */
[----:B------:R-:W-:-:S04]  /*0d30*/  ISETP.NE.U32.AND P0, PT, RZ, UR4, PT ;  /* 0x00000004ff007c0c */ /* 0x000fc8000bf05070 */
[----:B------:R-:W-:-:S13]  /*0d40*/  ISETP.NE.AND.EX P0, PT, RZ, UR5, PT, P0 ;  /* 0x00000005ff007c0c */ /* 0x000fda000bf05300 */
[----:B------:R-:W-:Y:S05]  /*0d50*/  @!P0 BRA `(.L_x_9) ;  /* 0x00000000000c8947 */ /* 0x000fea0003800000 */
[----:B------:R-:W0:Y:S02]  /*0d60*/  LDC.64 R6, c[0x0][0x588] ;  /* 0x00016200ff067b82 */ /* 0x000e240000000a00 */
[----:B0-----:R1:W5:Y:S01]  /*0d70*/  LDG.E R19, desc[UR36][R6.64] ;  /* 0x0000002406137981 */ /* 0x001362000c1e1900 */
[----:B------:R-:W-:Y:S05]  /*0d80*/  BRA `(.L_x_8) ;  /* 0x0000000000087947 */ /* 0x000fea0003800000 */
.L_x_9:
[----:B------:R-:W-:Y:S02]  /*0d90*/  ULDC UR4, c[0x0][0x580] ;  /* 0x0001600000047ab9 */ /* 0x000fe40000000800 */
[----:B------:R-:W-:-:S07]  /*0da0*/  MOV R19, UR4 ;  /* 0x0000000400137c02 */ /* 0x000fce0008000f00 */
.L_x_8:
[----:B------:R-:W-:Y:S02]  /*0db0*/  ULDC.64 UR4, c[0x0][0x5a0] ;  /* 0x0001680000047ab9 */ /* 0x000fe40000000a00 */
[----:B------:R-:W-:-:S04]  /*0dc0*/  ISETP.NE.U32.AND P0, PT, RZ, UR4, PT ;  /* 0x00000004ff007c0c */ /* 0x000fc8000bf05070 */
[----:B------:R-:W-:-:S13]  /*0dd0*/  ISETP.NE.AND.EX P0, PT, RZ, UR5, PT, P0 ;  /* 0x00000005ff007c0c */ /* 0x000fda000bf05300 */
[----:B------:R-:W-:Y:S05]  /*0de0*/  @!P0 BRA `(.L_x_10) ;  /* 0x00000000001c8947 */ /* 0x000fea0003800000 */
[----:B01----:R-:W0:Y:S02]  /*0df0*/  LDC.64 R6, c[0x0][0x5a0] ;  /* 0x00016800ff067b82 */ /* 0x003e240000000a00 */
[----:B0-----:R-:W2:Y:S02]  /*0e00*/  LDG.E.64 R6, desc[UR36][R6.64] ;  /* 0x0000002406067981 */ /* 0x001ea4000c1e1b00 */
[----:B--2---:R-:W-:-:S04]  /*0e10*/  ISETP.NE.U32.AND P0, PT, R6, RZ, PT ;  /* 0x000000ff0600720c */ /* 0x004fc80003f05070 */
[----:B------:R-:W-:-:S13]  /*0e20*/  ISETP.NE.AND.EX P0, PT, R7, RZ, PT, P0 ;  /* 0x000000ff0700720c */ /* 0x000fda0003f05300 */
[----:B------:R-:W-:Y:S05]  /*0e30*/  @!P0 BRA `(.L_x_10) ;  /* 0x0000000000088947 */ /* 0x000fea0003800000 */
[----:B------:R0:W5:Y:S01]  /*0e40*/  LD.E R88, desc[UR36][R6.64] ;  /* 0x0000002406587980 */ /* 0x000162000c101900 */
[----:B------:R-:W-:Y:S05]  /*0e50*/  BRA `(.L_x_11) ;  /* 0x0000000000247947 */ /* 0x000fea0003800000 */
.L_x_10:
[----:B------:R-:W-:Y:S02]  /*0e60*/  ULDC.64 UR4, c[0x0][0x590] ;  /* 0x0001640000047ab9 */ /* 0x000fe40000000a00 */
[----:B------:R-:W-:-:S04]  /*0e70*/  ISETP.NE.U32.AND P0, PT, RZ, UR4, PT ;  /* 0x00000004ff007c0c */ /* 0x000fc8000bf05070 */
[----:B------:R-:W-:-:S13]  /*0e80*/  ISETP.NE.AND.EX P0, PT, RZ, UR5, PT, P0 ;  /* 0x00000005ff007c0c */ /* 0x000fda000bf05300 */
[----:B------:R-:W-:Y:S05]  /*0e90*/  @!P0 BRA `(.L_x_12) ;  /* 0x00000000000c8947 */ /* 0x000fea0003800000 */
[----:B------:R-:W2:Y:S02]  /*0ea0*/  LDC.64 R88, c[0x0][0x590] ;  /* 0x00016400ff587b82 */ /* 0x000ea40000000a00 */
[----:B--2---:R2:W5:Y:S01]  /*0eb0*/  LDG.E R88, desc[UR36][R88.64] ;  /* 0x0000002458587981 */ /* 0x004562000c1e1900 */
[----:B------:R-:W-:Y:S05]  /*0ec0*/  BRA `(.L_x_11) ;  /* 0x0000000000087947 */ /* 0x000fea0003800000 */
.L_x_12:
[----:B------:R-:W-:Y:S02]  /*0ed0*/  ULDC UR4, c[0x0][0x584] ;  /* 0x0001610000047ab9 */ /* 0x000fe40000000800 */
[----:B------:R-:W-:-:S07]  /*0ee0*/  IMAD.U32 R88, RZ, RZ, UR4 ;  /* 0x00000004ff587e24 */ /* 0x000fce000f8e00ff */
.L_x_11:
[----:B------:R-:W-:-:S13]  /*0ef0*/  LOP3.LUT P0, RZ, R0, 0xff, RZ, 0xc0, !PT ;  /* 0x000000ff00ff7812 */ /* 0x000fda000780c0ff */
[----:B------:R-:W-:Y:S05]  /*0f00*/  @!P0 EXIT ;  /* 0x000000000000894d */ /* 0x000fea0003800000 */
[----:B------:R-:W3:Y:S01]  /*0f10*/  LDC R90, c[0x0][0x658] ;  /* 0x00019600ff5a7b82 */ /* 0x000ee20000000800 */
[----:B------:R-:W-:Y:S01]  /*0f20*/  ULDC.64 UR6, c[0x0][0x288] ;  /* 0x0000a20000067ab9 */ /* 0x000fe20000000a00 */
[----:B------:R-:W-:Y:S01]  /*0f30*/  LOP3.LUT R14, R14, 0x1, RZ, 0xc0, !PT ;  /* 0x000000010e0e7812 */ /* 0x000fe200078ec0ff */
[----:B------:R-:W-:Y:S01]  /*0f40*/  UIADD3 UR4, UR7, 0x3f, URZ ;  /* 0x0000003f07047890 */ /* 0x000fe2000fffe03f */
[----:B------:R-:W-:Y:S01]  /*0f50*/  SHF.R.U32.HI R0, RZ, 0x2, R3 ;  /* 0x00000002ff007819 */ /* 0x000fe20000011603 */
[----:B01----:R-:W-:Y:S01]  /*0f60*/  IMAD.MOV.U32 R7, RZ, RZ, -0x1 ;  /* 0xffffffffff077424 */ /* 0x003fe200078e00ff */
[----:B------:R-:W-:Y:S01]  /*0f70*/  SHF.R.U32.HI R4, RZ, 0x1, R4 ;  /* 0x00000001ff047819 */ /* 0x000fe20000011604 */
[----:B------:R-:W-:Y:S01]  /*0f80*/  USHF.R.S32.HI UR5, URZ, 0x1f, UR4 ;  /* 0x0000001f3f057899 */ /* 0x000fe20008011404 */
[----:B------:R-:W0:Y:S01]  /*0f90*/  LDC.64 R92, c[0x0][0x5c8] ;  /* 0x00017200ff5c7b82 */ /* 0x000e220000000a00 */
[----:B------:R-:W-:Y:S01]  /*0fa0*/  IMAD.SHL.U32 R5, R14, 0x40, RZ ;  /* 0x000000400e057824 */ /* 0x000fe200078e00ff */
[----:B------:R-:W-:Y:S01]  /*0fb0*/  LOP3.LUT R0, R0, 0x7, RZ, 0xc0, !PT ;  /* 0x0000000700007812 */ /* 0x000fe200078ec0ff */
[----:B------:R-:W-:Y:S01]  /*0fc0*/  ULEA.HI UR5, UR5, UR4, URZ, 0x6 ;  /* 0x0000000405057291 */ /* 0x000fe2000f8f303f */
[----:B------:R-:W-:Y:S01]  /*0fd0*/  LOP3.LUT R23, R4, 0x30, RZ, 0xc0, !PT ;  /* 0x0000003004177812 */ /* 0x000fe200078ec0ff */
[----:B------:R-:W-:Y:S01]  /*0fe0*/  IMAD.MOV.U32 R9, RZ, RZ, 0x1 ;  /* 0x00000001ff097424 */ /* 0x000fe200078e00ff */
[--C-:B------:R-:W-:Y:S01]  /*0ff0*/  LOP3.LUT R22, R5, 0x40, R0.reuse, 0xe2, !PT ;  /* 0x0000004005167812 */ /* 0x100fe200078ee200 */
[----:B------:R-:W-:Y:S01]  /*1000*/  USHF.R.S32.HI UR43, URZ, 0x6, UR5 ;  /* 0x000000063f2b7899 */ /* 0x000fe20008011405 */
[----:B------:R-:W1:Y:S01]  /*1010*/  LDC R95, c[0x0][0x600] ;  /* 0x00018000ff5f7b82 */ /* 0x000e620000000800 */
[-C--:B------:R-:W-:Y:S01]  /*1020*/  IADD3 R5, RZ, -R23.reuse, -R0 ;  /* 0x80000017ff057210 */ /* 0x080fe20007ffe800 */
[----:B------:R-:W-:Y:S01]  /*1030*/  IMAD.U32 R6, RZ, RZ, UR6 ;  /* 0x00000006ff067e24 */ /* 0x000fe2000f8e00ff */
[C---:B--2---:R-:W-:Y:S01]  /*1040*/  LOP3.LUT R89, R3.reuse, 0x3, RZ, 0xc0, !PT ;  /* 0x0000000303597812 */ /* 0x044fe200078ec0ff */
[----:B------:R-:W-:Y:S01]  /*1050*/  UISETP.LT.AND UP0, UPT, UR43, 0x1, UPT ;  /* 0x000000012b00788c */ /* 0x000fe2000bf01270 */
[----:B------:R-:W-:Y:S01]  /*1060*/  LOP3.LUT R94, R3, 0x80, RZ, 0xc0, !PT ;  /* 0x00000080035e7812 */ /* 0x000fe200078ec0ff */
[----:B------:R-:W-:Y:S01]  /*1070*/  IMAD R5, R14, -0x40, R5 ;  /* 0xffffffc00e057824 */ /* 0x000fe200078e0205 */
[----:B------:R-:W-:Y:S01]  /*1080*/  ULDC UR4, c[0x0][0x284] ;  /* 0x0000a10000047ab9 */ /* 0x000fe20000000800 */
[-C--:B---3--:R-:W-:Y:S01]  /*1090*/  SHF.L.U32 R7, R7, R90.reuse, RZ ;  /* 0x0000005a07077219 */ /* 0x088fe200000006ff */
[----:B------:R-:W-:Y:S01]  /*10a0*/  USEL UR44, UR43, 0x1, UP0 ;  /* 0x000000012b2c7887 */ /* 0x000fe20008000000 */
[----:B------:R-:W-:Y:S01]  /*10b0*/  LOP3.LUT R22, R22, R23, RZ, 0xfc, !PT ;  /* 0x0000001716167212 */ /* 0x000fe200078efcff */
[----:B------:R-:W-:Y:S01]  /*10c0*/  IMAD R89, R89, -0x2, R6 ;  /* 0xfffffffe59597824 */ /* 0x000fe200078e0206 */
[----:B------:R-:W-:Y:S01]  /*10d0*/  SHF.L.U32 R90, R9, R90, RZ ;  /* 0x0000005a095a7219 */ /* 0x000fe200000006ff */
[----:B------:R-:W-:Y:S01]  /*10e0*/  VIADD R97, R5, UR4 ;  /* 0x0000000405617c36 */ /* 0x000fe20008000000 */
[----:B------:R-:W-:Y:S01]  /*10f0*/  LOP3.LUT R98, R18, 0x1, RZ, 0xfc, !PT ;  /* 0x0000000112627812 */ /* 0x000fe200078efcff */
[----:B------:R-:W-:Y:S01]  /*1100*/  IMAD.MOV.U32 R23, RZ, RZ, RZ ;  /* 0x000000ffff177224 */ /* 0x000fe200078e00ff */
[C---:B0-----:R-:W-:Y:S01]  /*1110*/  SHF.L.U64.HI R91, R92.reuse, 0x3, R93 ;  /* 0x000000035c5b7819 */ /* 0x041fe2000001025d */
[----:B------:R-:W-:Y:S01]  /*1120*/  IMAD.SHL.U32 R92, R92, 0x8, RZ ;  /* 0x000000085c5c7824 */ /* 0x000fe200078e00ff */
[----:B------:R-:W-:Y:S01]  /*1130*/  SHF.R.U32.HI R94, RZ, 0x7, R94 ;  /* 0x00000007ff5e7819 */ /* 0x000fe2000001165e */
[----:B------:R-:W-:Y:S01]  /*1140*/  IMAD.SHL.U32 R93, R3, 0x2, RZ ;  /* 0x00000002035d7824 */ /* 0x000fe200078e00ff */
[----:B------:R-:W-:Y:S01]  /*1150*/  LOP3.LUT R96, RZ, R7, RZ, 0x33, !PT ;  /* 0x00000007ff607212 */ /* 0x000fe200078e33ff */
[----:B------:R-:W-:Y:S01]  /*1160*/  UIADD3 UR44, UR43, -UR44, URZ ;  /* 0x8000002c2b2c7290 */ /* 0x000fe2000fffe03f */
[----:B------:R-:W-:Y:S01]  /*1170*/  UMOV UR40, URZ ;  /* 0x0000003f00287c82 */ /* 0x000fe20008000000 */
[----:B-1----:R-:W-:Y:S01]  /*1180*/  VIADD R95, R95, 0xffffffff ;  /* 0xffffffff5f5f7836 */ /* 0x002fe20000000000 */
[----:B------:R-:W-:-:S09]  /*1190*/  UMOV UR42, URZ ;  /* 0x0000003f002a7c82 */ /* 0x000fd20008000000 */
.L_x_158:
[----:B0-----:R-:W0:Y:S01]  /*11a0*/  SHFL.IDX PT, R0, R94, RZ, 0x1f ;  /* 0x00001fff5e007589 */ /* 0x001e2200000e0000 */
[----:B-1----:R-:W1:Y:S01]  /*11b0*/  S2UR UR7, SR_CgaCtaId ;  /* 0x00000000000779c3 */ /* 0x002e620000008800 */
[----:B------:R-:W-:Y:S01]  /*11c0*/  UMOV UR6, 0x400 ;  /* 0x0000040000067882 */ /* 0x000fe20000000000 */
[----:B0-----:R-:W-:Y:S01]  /*11d0*/  R2UR UR4, R0 ;  /* 0x00000000000472ca */ /* 0x001fe200000e0000 */
[----:B-1----:R-:W-:-:S12]  /*11e0*/  ULEA UR46, UR7, UR6, 0x18 ;  /* 0x00000006072e7291 */ /* 0x002fd8000f8ec03f */
[----:B------:R-:W-:-:S04]  /*11f0*/  ULEA.HI UR5, UR4, UR4, URZ, 0x1 ;  /* 0x0000000404057291 */ /* 0x000fc8000f8f083f */
[----:B------:R-:W-:-:S04]  /*1200*/  ULOP3.LUT UR5, UR5, 0x7fffe, URZ, 0xc0, !UPT ;  /* 0x0007fffe05057892 */ /* 0x000fc8000f8ec03f */
[----:B------:R-:W-:-:S03]  /*1210*/  UIADD3 UR5, UR4, -UR5, URZ ;  /* 0x8000000504057290 */ /* 0x000fc6000fffe03f */
[----:B------:R-:W-:Y:S01]  /*1220*/  ULDC UR4, c[0x0][0x28c] ;  /* 0x0000a30000047ab9 */ /* 0x000fe20000000800 */
[----:B------:R-:W-:Y:S01]  /*1230*/  ULEA UR5, UR5, UR46, 0xd ;  /* 0x0000002e05057291 */ /* 0x000fe2000f8e683f */
[----:B------:R-:W-:-:S03]  /*1240*/  ISETP.LT.AND P0, PT, RZ, UR4, PT ;  /* 0x00000004ff007c0c */ /* 0x000fc6000bf01270 */
[----:B------:R-:W-:-:S04]  /*1250*/  UIADD3 UR5, UR5, 0x100, URZ ;  /* 0x0000010005057890 */ /* 0x000fc8000fffe03f */
[----:B------:R-:W-:-:S04]  /*1260*/  USHF.R.U32.HI UR5, URZ, 0x4, UR5 ;  /* 0x000000043f057899 */ /* 0x000fc80008011605 */
[----:B------:R-:W-:-:S04]  /*1270*/  ULOP3.LUT UR5, UR5, 0x3fff, URZ, 0xc0, !UPT ;  /* 0x00003fff05057892 */ /* 0x000fc8000f8ec03f */
[----:B------:R-:W-:Y:S01]  /*1280*/  ULOP3.LUT UR45, UR5, 0x10000, URZ, 0xfc, !UPT ;  /* 0x00010000052d7892 */ /* 0x000fe2000f8efc3f */
[----:B--234-:R-:W-:Y:S11]  /*1290*/  @P0 BRA `(.L_x_13) ;  /* 0x0000000000400947 */ /* 0x01cff60003800000 */
[----:B------:R-:W-:Y:S01]  /*12a0*/  MOV R0, 0x0 ;  /* 0x0000000000007802 */ /* 0x000fe20000000f00 */
[----:B------:R-:W-:Y:S01]  /*12b0*/  ULDC.64 UR4, c[0x4][0x68] ;  /* 0x01001a0000047ab9 */ /* 0x000fe20000000a00 */
[----:B------:R-:W-:Y:S01]  /*12c0*/  ULDC.64 UR6, c[0x4][0x8] ;  /* 0x0100020000067ab9 */ /* 0x000fe20000000a00 */
[----:B------:R-:W-:Y:S01]  /*12d0*/  IMAD.U32 R4, RZ, RZ, UR4 ;  /* 0x00000004ff047e24 */ /* 0x000fe2000f8e00ff */
[----:B------:R0:W1:Y:S01]  /*12e0*/  LDC.64 R14, c[0x4][R0] ;  /* 0x01000000000e7b82 */ /* 0x0000620000000a00 */
[----:B------:R-:W-:Y:S01]  /*12f0*/  IMAD.U32 R5, RZ, RZ, UR5 ;  /* 0x00000005ff057e24 */ /* 0x000fe2000f8e00ff */
[----:B------:R-:W-:Y:S01]  /*1300*/  ULDC.64 UR4, c[0x4][0x70] ;  /* 0x01001c0000047ab9 */ /* 0x000fe20000000a00 */
[----:B------:R-:W-:Y:S02]  /*1310*/  IMAD.U32 R10, RZ, RZ, UR6 ;  /* 0x00000006ff0a7e24 */ /* 0x000fe4000f8e00ff */
[----:B------:R-:W-:Y:S02]  /*1320*/  IMAD.U32 R6, RZ, RZ, UR4 ;  /* 0x00000004ff067e24 */ /* 0x000fe4000f8e00ff */
[----:B------:R-:W-:-:S02]  /*1330*/  IMAD.U32 R7, RZ, RZ, UR5 ;  /* 0x00000005ff077e24 */ /* 0x000fc4000f8e00ff */
[----:B------:R-:W-:Y:S02]  /*1340*/  IMAD.U32 R11, RZ, RZ, UR7 ;  /* 0x00000007ff0b7e24 */ /* 0x000fe4000f8e00ff */
[----:B------:R-:W-:Y:S02]  /*1350*/  IMAD.MOV.U32 R8, RZ, RZ, 0x1e1 ;  /* 0x000001e1ff087424 */ /* 0x000fe400078e00ff */
[----:B------:R-:W-:Y:S02]  /*1360*/  IMAD.MOV.U32 R12, RZ, RZ, 0x1 ;  /* 0x00000001ff0c7424 */ /* 0x000fe400078e00ff */
[----:B0-----:R-:W-:-:S07]  /*1370*/  IMAD.MOV.U32 R13, RZ, RZ, RZ ;  /* 0x000000ffff0d7224 */ /* 0x001fce00078e00ff */
[----:B------:R-:W-:-:S07]  /*1380*/  LEPC R20, `(.L_x_13) ;  /* 0x000000001014794e */ /* 0x000fce0000000000 */
[----:B-1---5:R-:W-:Y:S05]  /*1390*/  CALL.ABS.NOINC R14 ;  /* 0x000000000e007343 */ /* 0x022fea0003c00000 */
.L_x_13:
[----:B------:R-:W-:-:S13]  /*13a0*/  ISETP.NE.AND P0, PT, R98, 0x3, PT ;  /* 0x000000036200780c */ /* 0x000fda0003f05270 */
[----:B------:R-:W-:Y:S05]  /*13b0*/  @!P0 BRA `(.L_x_14) ;  /* 0x0000000000048947 */ /* 0x000fea0003800000 */
[----:B------:R-:W-:Y:S01]  /*13c0*/  BPT.TRAP 0x1 ;  /* 0x000000040000795c */ /* 0x000fe20000300000 */
.L_x_14:
[----:B------:R-:W-:Y:S02]  /*13d0*/  IMAD.U32 R3, RZ, RZ, UR42 ;  /* 0x0000002aff037e24 */ /* 0x000fe4000f8e00ff */
[----:B------:R-:W-:-:S03]  /*13e0*/  IMAD.U32 R0, RZ, RZ, UR40 ;  /* 0x00000028ff007e24 */ /* 0x000fc6000f8e00ff */
[----:B------:R-:W-:Y:S02]  /*13f0*/  LEA R3, R3, UR46, 0x3 ;  /* 0x0000002e03037c11 */ /* 0x000fe4000f8e18ff */
[----:B------:R-:W-:-:S04]  /*1400*/  SHF.L.U32 R0, R0, 0x1f, RZ ;  /* 0x0000001f00007819 */ /* 0x000fc800000006ff */
[----:B------:R0:W1:Y:S01]  /*1410*/  SYNCS.PHASECHK.TRANS64.TRYWAIT P1, [R3+URZ], R0 ;  /* 0x00000000030075a7 */ /* 0x000062000802017f */
[----:B------:R-:W-:Y:S05]  /*1420*/  @!P0 BRA `(.L_x_15) ;  /* 0x0000000000048947 */ /* 0x000fea0003800000 */
[----:B------:R-:W-:Y:S01]  /*1430*/  BPT.TRAP 0x1 ;  /* 0x000000040000795c */ /* 0x000fe20000300000 */
.L_x_15:
[----:B------:R-:W-:-:S05]  /*1440*/  IMAD.U32 R4, RZ, RZ, UR44 ;  /* 0x0000002cff047e24 */ /* 0x000fca000f8e00ff */
[----:B------:R-:W-:Y:S01]  /*1450*/  ISETP.GE.AND P2, PT, R4, 0x1, PT ;  /* 0x000000010400780c */ /* 0x000fe20003f46270 */
[----:B-1----:R-:W-:-:S12]  /*1460*/  @P1 BRA `(.L_x_16) ;  /* 0x0000000000081947 */ /* 0x002fd80003800000 */
[----:B------:R-:W1:Y:S02]  /*1470*/  SYNCS.PHASECHK.TRANS64.TRYWAIT P1, [R3+URZ], R0 ;  /* 0x00000000030075a7 */ /* 0x000e64000802017f */
[----:B-1----:R-:W-:Y:S05]  /*1480*/  @!P1 BRA `(.L_x_17) ;  /* 0x0000005c00549947 */ /* 0x002fea0003800000 */
.L_x_16:
[----:B------:R-:W-:Y:S05]  /*1490*/  WARPSYNC.ALL ;  /* 0x0000000000007948 */ /* 0x000fea0003800000 */
[----:B------:R-:W-:Y:S01]  /*14a0*/  UIADD3 UR4, UR46, 0x18100, URZ ;  /* 0x000181002e047890 */ /* 0x000fe2000fffe03f */
[----:B------:R-:W-:Y:S01]  /*14b0*/  WARPGROUP.ARRIVE ;  /* 0x00000000000079c5 */ /* 0x000fe20000000000 */
[----:B------:R-:W-:Y:S02]  /*14c0*/  ULEA UR5, UR42, UR45, 0xb ;  /* 0x0000002d2a057291 */ /* 0x000fe4000f8e583f */
[----:B------:R-:W-:Y:S01]  /*14d0*/  USHF.R.U32.HI UR4, URZ, 0x4, UR4 ;  /* 0x000000043f047899 */ /* 0x000fe20008011604 */
[----:B------:R-:W-:Y:S01]  /*14e0*/  UMOV UR9, 0x40000040 ;  /* 0x4000004000097882 */ /* 0x000fe20000000000 */
[----:B------:R-:W-:-:S02]  /*14f0*/  UMOV UR11, 0x40000040 ;  /* 0x40000040000b7882 */ /* 0x000fc40000000000 */
[----:B------:R-:W-:Y:S01]  /*1500*/  ULOP3.LUT UR4, UR4, 0x3fff, URZ, 0xc0, !UPT ;  /* 0x00003fff04047892 */ /* 0x000fe2000f8ec03f */
[----:B------:R-:W-:-:S03]  /*1510*/  UMOV UR8, UR5 ;  /* 0x0000000500087c82 */ /* 0x000fc60008000000 */
[----:B------:R-:W-:-:S04]  /*1520*/  ULOP3.LUT UR4, UR4, 0x10000, URZ, 0xfc, !UPT ;  /* 0x0001000004047892 */ /* 0x000fc8000f8efc3f */
[----:B------:R-:W-:-:S07]  /*1530*/  ULEA UR6, UR42, UR4, 0xb ;  /* 0x000000042a067291 */ /* 0x000fce000f8e583f */
[----:B------:R-:W-:Y:S02]  /*1540*/  UMOV UR10, UR6 ;  /* 0x00000006000a7c82 */ /* 0x000fe40008000000 */
[----:B------:R-:W-:Y:S01]  /*1550*/  HGMMA.64x128x8.F32.TF32 R24, gdesc[UR8], RZ, !UPT, gsb0 ;  /* 0x05e00000081879f0 */ /* 0x000fe2000c0028ff */
[----:B------:R-:W-:Y:S02]  /*1560*/  UIADD3 UR8, UR5, 0x2, URZ ;  /* 0x0000000205087890 */ /* 0x000fe4000fffe03f */
[----:B------:R-:W-:Y:S01]  /*1570*/  UIADD3 UR10, UR6, 0x2, URZ ;  /* 0x00000002060a7890 */ /* 0x000fe2000fffe03f */
[----:B------:R-:W-:Y:S01]  /*1580*/  UMOV UR9, 0x40000040 ;  /* 0x4000004000097882 */ /* 0x000fe20000000000 */
[----:B------:R-:W-:Y:S01]  /*1590*/  UMOV UR11, 0x40000040 ;  /* 0x40000040000b7882 */ /* 0x000fe20000000000 */
[----:B------:R-:W-:Y:S02]  /*15a0*/  WARPGROUP.DEPBAR.LE gsb0, 0x0 ;  /* 0x00008000000079c5 */ /* 0x000fe40000010000 */
[----:B------:R-:W-:-:S06]  /*15b0*/  WARPGROUP.ARRIVE ;  /* 0x00000000000079c5 */ /* 0x000fcc0000000000 */
[----:B------:R-:W-:Y:S01]  /*15c0*/  HGMMA.64x128x8.F32.TF32 R24, gdesc[UR8], R24, gsb0 ;  /* 0x05e00000081879f0 */ /* 0x000fe20008002818 */
        /* <DEDUP_REMOVED lines=41> */
[----:B------:R-:W-:Y:S03]  /*1860*/  HGMMA.64x128x8.F32.TF32 R24, gdesc[UR8], R24, gsb0 ;  /* 0x05e00000081879f0 */ /* 0x000fe60008002818 */
[----:B------:R-:W-:Y:S02]  /*1870*/  WARPGROUP.DEPBAR.LE gsb0, 0x0 ;  /* 0x00008000000079c5 */ /* 0x000fe40000010000 */
[----:B------:R-:W-:Y:S05]  /*1880*/  @!P2 BRA `(.L_x_18) ;  /* 0x00000004008ca947 */ /* 0x000fea0003800000 */
[----:B------:R-:W-:Y:S01]  /*1890*/  UIADD3 UR5, UR42, 0x1, URZ ;  /* 0x000000012a057890 */ /* 0x000fe2000fffe03f */
[----:B01----:R-:W-:-:S03]  /*18a0*/  IMAD.U32 R0, RZ, RZ, UR44 ;  /* 0x0000002cff007e24 */ /* 0x003fc6000f8e00ff */
[----:B------:R-:W-:-:S04]  /*18b0*/  UISETP.NE.AND UP0, UPT, UR5, 0x3, UPT ;  /* 0x000000030500788c */ /* 0x000fc8000bf05270 */
[----:B------:R-:W-:Y:S02]  /*18c0*/  USEL UR6, URZ, 0x1, UP0 ;  /* 0x000000013f067887 */ /* 0x000fe40008000000 */
[----:B------:R-:W-:Y:S02]  /*18d0*/  USEL UR5, UR5, URZ, UP0 ;  /* 0x0000003f05057287 */ /* 0x000fe40008000000 */
[----:B------:R-:W-:-:S06]  /*18e0*/  ULOP3.LUT UR6, UR40, UR6, URZ, 0x3c, !UPT ;  /* 0x0000000628067292 */ /* 0x000fcc000f8e3c3f */
[----:B------:R-:W-:Y:S01]  /*18f0*/  IMAD.U32 R5, RZ, RZ, UR6 ;  /* 0x00000006ff057e24 */ /* 0x000fe2000f8e00ff */
[----:B------:R-:W-:-:S06]  /*1900*/  UMOV UR6, UR42 ;  /* 0x0000002a00067c82 */ /* 0x000fcc0008000000 */
.L_x_25:
[----:B01----:R-:W-:Y:S05]  /*1910*/  @!P0 BRA `(.L_x_19) ;  /* 0x0000000000048947 */ /* 0x003fea0003800000 */
[----:B------:R-:W-:Y:S01]  /*1920*/  BPT.TRAP 0x1 ;  /* 0x000000040000795c */ /* 0x000fe20000300000 */
.L_x_19:
[----:B------:R-:W0:Y:S01]  /*1930*/  S2UR UR8, SR_CgaCtaId ;  /* 0x00000000000879c3 */ /* 0x000e220000008800 */
[----:B------:R-:W-:Y:S01]  /*1940*/  UMOV UR7, 0x400 ;  /* 0x0000040000077882 */ /* 0x000fe20000000000 */
[----:B------:R-:W-:Y:S01]  /*1950*/  SHF.L.U32 R3, R5, 0x1f, RZ ;  /* 0x0000001f05037819 */ /* 0x000fe200000006ff */
[----:B0-----:R-:W-:-:S04]  /*1960*/  ULEA UR7, UR8, UR7, 0x18 ;  /* 0x0000000708077291 */ /* 0x001fc8000f8ec03f */
[----:B------:R-:W-:-:S09]  /*1970*/  ULEA UR8, UR5, UR7, 0x3 ;  /* 0x0000000705087291 */ /* 0x000fd2000f8e183f */
[----:B------:R0:W1:Y:S01]  /*1980*/  SYNCS.PHASECHK.TRANS64.TRYWAIT P1, [UR8], R3 ;  /* 0x00000003ff0075a7 */ /* 0x0000620008020148 */
[----:B------:R-:W-:Y:S05]  /*1990*/  @!P0 BRA `(.L_x_20) ;  /* 0x0000000000048947 */ /* 0x000fea0003800000 */
[----:B------:R-:W-:Y:S01]  /*19a0*/  BPT.TRAP 0x1 ;  /* 0x000000040000795c */ /* 0x000fe20000300000 */
.L_x_20:
[----:B-1----:R-:W-:Y:S05]  /*19b0*/  @P1 BRA `(.L_x_21) ;  /* 0x0000000000081947 */ /* 0x002fea0003800000 */
[----:B------:R-:W1:Y:S02]  /*19c0*/  SYNCS.PHASECHK.TRANS64.TRYWAIT P1, [UR8], R3 ;  /* 0x00000003ff0075a7 */ /* 0x000e640008020148 */
[----:B-1----:R-:W-:Y:S05]  /*19d0*/  @!P1 BRA `(.L_x_22) ;  /* 0x0000005800149947 */ /* 0x002fea0003800000 */
.L_x_21:
[----:B------:R-:W-:Y:S01]  /*19e0*/  ULEA UR12, UR5, UR45, 0xb ;  /* 0x0000002d050c7291 */ /* 0x000fe2000f8e583f */
[----:B------:R-:W-:Y:S01]  /*19f0*/  WARPGROUP.ARRIVE ;  /* 0x00000000000079c5 */ /* 0x000fe20000000000 */
[----:B------:R-:W-:Y:S01]  /*1a00*/  ULEA UR13, UR5, UR4, 0xb ;  /* 0x00000004050d7291 */ /* 0x000fe2000f8e583f */
[----:B------:R-:W-:Y:S01]  /*1a10*/  UMOV UR9, 0x40000040 ;  /* 0x4000004000097882 */ /* 0x000fe20000000000 */
[----:B------:R-:W-:-:S03]  /*1a20*/  UMOV UR11, 0x40000040 ;  /* 0x40000040000b7882 */ /* 0x000fc60000000000 */
[----:B------:R-:W-:Y:S02]  /*1a30*/  UMOV UR8, UR12 ;  /* 0x0000000c00087c82 */ /* 0x000fe40008000000 */
[----:B------:R-:W-:Y:S02]  /*1a40*/  UMOV UR10, UR13 ;  /* 0x0000000d000a7c82 */ /* 0x000fe40008000000 */
[----:B------:R-:W-:Y:S01]  /*1a50*/  HGMMA.64x128x8.F32.TF32 R24, gdesc[UR8], R24, gsb0 ;  /* 0x05e00000081879f0 */ /* 0x000fe20008002818 */
[----:B------:R-:W-:Y:S02]  /*1a60*/  UIADD3 UR8, UR12, 0x2, URZ ;  /* 0x000000020c087890 */ /* 0x000fe4000fffe03f */
[----:B------:R-:W-:Y:S01]  /*1a70*/  UIADD3 UR10, UR13, 0x2, URZ ;  /* 0x000000020d0a7890 */ /* 0x000fe2000fffe03f */
[----:B------:R-:W-:Y:S01]  /*1a80*/  UMOV UR9, 0x40000040 ;  /* 0x4000004000097882 */ /* 0x000fe20000000000 */
[----:B------:R-:W-:Y:S01]  /*1a90*/  UMOV UR11, 0x40000040 ;  /* 0x40000040000b7882 */ /* 0x000fe20000000000 */
[----:B------:R-:W-:-:S02]  /*1aa0*/  WARPGROUP.DEPBAR.LE gsb0, 0x0 ;  /* 0x00008000000079c5 */ /* 0x000fc40000010000 */
        /* <DEDUP_REMOVED lines=46> */
[----:B------:R-:W-:Y:S01]  /*1d90*/  BPT.TRAP 0x1 ;  /* 0x000000040000795c */ /* 0x000fe20000300000 */
.L_x_23:
[----:B------:R-:W-:Y:S01]  /*1da0*/  ULEA UR7, UR6, UR7, 0x3 ;  /* 0x0000000706077291 */ /* 0x000fe2000f8e183f */
[----:B------:R-:W-:-:S03]  /*1db0*/  ISETP.GT.U32.AND P1, PT, R18, 0x1, PT ;  /* 0x000000011200780c */ /* 0x000fc60003f24070 */
[----:B------:R-:W-:-:S04]  /*1dc0*/  UIADD3 UR7, UR7, 0x18, URZ ;  /* 0x0000001807077890 */ /* 0x000fc8000fffe03f */
[----:B------:R-:W-:-:S09]  /*1dd0*/  UPRMT UR7, URZ, 0x654, UR7 ;  /* 0x000006543f077896 */ /* 0x000fd20008000007 */
[----:B------:R-:W-:Y:S01]  /*1de0*/  SYNCS.ARRIVE.TRANS64.RED.A1T0 RZ, [UR7], RZ ;  /* 0x000000ffffff79a7 */ /* 0x000fe20008100407 */
[----:B------:R-:W-:Y:S05]  /*1df0*/  @P1 BRA `(.L_x_24) ;  /* 0x0000000000041947 */ /* 0x000fea0003800000 */
[----:B------:R-:W-:Y:S01]  /*1e00*/  BPT.TRAP 0x1 ;  /* 0x000000040000795c */ /* 0x000fe20000300000 */
.L_x_24:
[----:B------:R-:W-:Y:S01]  /*1e10*/  UIADD3 UR5, UR5, 0x1, URZ ;  /* 0x0000000105057890 */ /* 0x000fe2000fffe03f */
[C---:B------:R-:W-:Y:S01]  /*1e20*/  ISETP.GT.AND P1, PT, R0.reuse, 0x1, PT ;  /* 0x000000010000780c */ /* 0x040fe20003f24270 */
[----:B------:R-:W-:Y:S01]  /*1e30*/  UIADD3 UR6, UR6, 0x1, URZ ;  /* 0x0000000106067890 */ /* 0x000fe2000fffe03f */
[----:B------:R-:W-:Y:S01]  /*1e40*/  VIADD R0, R0, 0xffffffff ;  /* 0xffffffff00007836 */ /* 0x000fe20000000000 */
[----:B------:R-:W-:Y:S02]  /*1e50*/  UISETP.NE.AND UP0, UPT, UR5, 0x3, UPT ;  /* 0x000000030500788c */ /* 0x000fe4000bf05270 */
[----:B------:R-:W-:Y:S02]  /*1e60*/  UISETP.NE.AND UP1, UPT, UR6, 0x3, UPT ;  /* 0x000000030600788c */ /* 0x000fe4000bf25270 */
[----:B------:R-:W-:Y:S02]  /*1e70*/  USEL UR7, URZ, 0x1, UP0 ;  /* 0x000000013f077887 */ /* 0x000fe40008000000 */
[----:B------:R-:W-:-:S02]  /*1e80*/  USEL UR5, UR5, URZ, UP0 ;  /* 0x0000003f05057287 */ /* 0x000fc40008000000 */
[----:B------:R-:W-:Y:S02]  /*1e90*/  USEL UR6, UR6, URZ, UP1 ;  /* 0x0000003f06067287 */ /* 0x000fe40008800000 */
[----:B------:R-:W-:Y:S01]  /*1ea0*/  LOP3.LUT R5, R5, UR7, RZ, 0x3c, !PT ;  /* 0x0000000705057c12 */ /* 0x000fe2000f8e3cff */
[----:B------:R-:W-:Y:S09]  /*1eb0*/  @P1 BRA `(.L_x_25) ;  /* 0xfffffff800941947 */ /* 0x000ff2000383ffff */
.L_x_18:
[----:B01----:R-:W0:Y:S02]  /*1ec0*/  LDC R0, c[0x0][0x28c] ;  /* 0x0000a300ff007b82 */ /* 0x003e240000000800 */
[----:B0-----:R-:W-:-:S13]  /*1ed0*/  ISETP.GE.AND P1, PT, R0, 0x1, PT ;  /* 0x000000010000780c */ /* 0x001fda0003f26270 */
[----:B------:R-:W-:Y:S05]  /*1ee0*/  @!P1 BRA `(.L_x_26) ;  /* 0x0000000000409947 */ /* 0x000fea0003800000 */
[----:B------:R-:W-:Y:S05]  /*1ef0*/  @!P0 BRA `(.L_x_27) ;  /* 0x0000000000048947 */ /* 0x000fea0003800000 */
[----:B------:R-:W-:Y:S01]  /*1f00*/  BPT.TRAP 0x1 ;  /* 0x000000040000795c */ /* 0x000fe20000300000 */
.L_x_27:
[----:B------:R-:W0:Y:S01]  /*1f10*/  S2UR UR7, SR_CgaCtaId ;  /* 0x00000000000779c3 */ /* 0x000e220000008800 */
[----:B------:R-:W-:Y:S01]  /*1f20*/  UIADD3 UR6, UR44, UR42, URZ ;  /* 0x0000002a2c067290 */ /* 0x000fe2000fffe03f */
[----:B------:R-:W-:-:S03]  /*1f30*/  ISETP.GT.U32.AND P0, PT, R18, 0x1, PT ;  /* 0x000000011200780c */ /* 0x000fc60003f04070 */
[----:B------:R-:W-:-:S04]  /*1f40*/  UIMAD.WIDE.U32 UR4, UR6, -0x55555555, URZ ;  /* 0xaaaaaaab060478a5 */ /* 0x000fc8000f8e003f */
[----:B------:R-:W-:-:S03]  /*1f50*/  USHF.R.U32.HI UR4, URZ, 0x1, UR5 ;  /* 0x000000013f047899 */ /* 0x000fc60008011605 */
[----:B------:R-:W-:Y:S01]  /*1f60*/  UMOV UR5, 0x400 ;  /* 0x0000040000057882 */ /* 0x000fe20000000000 */
[----:B------:R-:W-:Y:S02]  /*1f70*/  UIMAD UR6, UR4, -0x3, UR6 ;  /* 0xfffffffd040678a4 */ /* 0x000fe4000f8e0206 */
[----:B0-----:R-:W-:-:S04]  /*1f80*/  ULEA UR5, UR7, UR5, 0x18 ;  /* 0x0000000507057291 */ /* 0x001fc8000f8ec03f */
[----:B------:R-:W-:-:S04]  /*1f90*/  ULEA UR6, UR6, UR5, 0x3 ;  /* 0x0000000506067291 */ /* 0x000fc8000f8e183f */
[----:B------:R-:W-:-:S04]  /*1fa0*/  UIADD3 UR6, UR6, 0x18, URZ ;  /* 0x0000001806067890 */ /* 0x000fc8000fffe03f */
[----:B------:R-:W-:-:S09]  /*1fb0*/  UPRMT UR6, URZ, 0x654, UR6 ;  /* 0x000006543f067896 */ /* 0x000fd20008000006 */
[----:B------:R-:W-:Y:S01]  /*1fc0*/  SYNCS.ARRIVE.TRANS64.RED.A1T0 RZ, [UR6], RZ ;  /* 0x000000ffffff79a7 */ /* 0x000fe20008100406 */
[----:B------:R-:W-:Y:S05]  /*1fd0*/  @P0 BRA `(.L_x_26) ;  /* 0x0000000000040947 */ /* 0x000fea0003800000 */
[----:B------:R-:W-:Y:S01]  /*1fe0*/  BPT.TRAP 0x1 ;  /* 0x000000040000795c */ /* 0x000fe20000300000 */
.L_x_26:
[----:B------:R-:W-:Y:S01]  /*1ff0*/  SHF.L.U32 R6, R100, 0x7, RZ ;  /* 0x0000000764067819 */ /* 0x000fe200000006ff */
[----:B------:R-:W-:Y:S01]  /*2000*/  UIADD3 UR42, UR43, UR42, URZ ;  /* 0x0000002a2b2a7290 */ /* 0x000fe2000fffe03f */
[----:B------:R-:W-:Y:S01]  /*2010*/  SHF.R.S32.HI R11, RZ, 0x1f, R99 ;  /* 0x0000001fff0b7819 */ /* 0x000fe20000011463 */
[----:B------:R-:W-:Y:S01]  /*2020*/  UISETP.GE.U32.AND UP1, UPT, UR43, 0x3, UPT ;  /* 0x000000032b00788c */ /* 0x000fe2000bf26070 */
[C---:B------:R-:W-:Y:S01]  /*2030*/  LOP3.LUT R8, R6.reuse, 0x6, R93, 0xf8, !PT ;  /* 0x0000000606087812 */ /* 0x040fe200078ef85d */
[----:B------:R-:W-:Y:S01]  /*2040*/  ULDC UR7, c[0x0][0x288] ;  /* 0x0000a20000077ab9 */ /* 0x000fe20000000800 */
[----:B------:R-:W-:Y:S01]  /*2050*/  IMAD.SHL.U32 R10, R101, 0x80, RZ ;  /* 0x00000080650a7824 */ /* 0x000fe200078e00ff */
[----:B------:R-:W-:Y:S01]  /*2060*/  UISETP.GT.U32.AND UP0, UPT, UR42, 0x2, UPT ;  /* 0x000000022a00788c */ /* 0x000fe2000bf04070 */
[----:B------:R-:W-:Y:S01]  /*2070*/  ISETP.GE.AND P0, PT, R6, UR7, PT ;  /* 0x0000000706007c0c */ /* 0x000fe2000bf06270 */
[----:B------:R-:W-:Y:S01]  /*2080*/  ULDC.64 UR4, c[0x0][0x5d0] ;  /* 0x0001740000047ab9 */ /* 0x000fe20000000a00 */
[--C-:B------:R-:W-:Y:S01]  /*2090*/  SHF.R.S32.HI R9, RZ, 0x1f, R8.reuse ;  /* 0x0000001fff097819 */ /* 0x100fe20000011408 */
[----:B------:R-:W-:Y:S01]  /*20a0*/  ULDC UR10, c[0x0][0x284] ;  /* 0x0000a100000a7ab9 */ /* 0x000fe20000000800 */
[----:B------:R-:W-:Y:S01]  /*20b0*/  IMAD R0, R11, UR4, RZ ;  /* 0x000000040b007c24 */ /* 0x000fe2000f8e02ff */
[----:B------:R-:W-:Y:S01]  /*20c0*/  UISETP.LT.U32.AND UP0, UPT, UR43, 0x3, UP0 ;  /* 0x000000032b00788c */ /* 0x000fe20008701070 */
[----:B------:R-:W-:Y:S01]  /*20d0*/  ISETP.GE.OR P0, PT, R10, UR10, P0 ;  /* 0x0000000a0a007c0c */ /* 0x000fe20008706670 */
[----:B------:R-:W-:Y:S01]  /*20e0*/  IMAD.WIDE.U32 R4, R99, UR4, R8 ;  /* 0x0000000463047c25 */ /* 0x000fe2000f8e0008 */
[----:B------:R-:W-:Y:S01]  /*20f0*/  ULDC.64 UR8, c[0x0][0x5c8] ;  /* 0x0001720000087ab9 */ /* 0x000fe20000000a00 */
[----:B------:R-:W-:-:S02]  /*2100*/  USEL UR6, URZ, 0x1, !UP0 ;  /* 0x000000013f067887 */ /* 0x000fc4000c000000 */
[----:B------:R-:W-:Y:S01]  /*2110*/  IMAD R3, R99, UR5, R0 ;  /* 0x0000000563037c24 */ /* 0x000fe2000f8e0200 */
[----:B------:R-:W-:Y:S01]  /*2120*/  @UP1 UIMAD.WIDE.U32 UR4, UR42, -0x55555555, URZ ;  /* 0xaaaaaaab2a0418a5 */ /* 0x000fe2000f8e003f */
[----:B------:R-:W-:Y:S01]  /*2130*/  IMAD.WIDE R100, R101, 0x80, R22 ;  /* 0x0000008065647825 */ /* 0x000fe200078e0216 */
[----:B------:R-:W-:Y:S02]  /*2140*/  ULOP3.LUT UR40, UR40, UR6, URZ, 0x3c, !UPT ;  /* 0x0000000628287292 */ /* 0x000fe4000f8e3c3f */
[----:B------:R-:W-:Y:S01]  /*2150*/  @UP1 USHF.R.U32.HI UR4, URZ, 0x1, UR5 ;  /* 0x000000013f041899 */ /* 0x000fe20008011605 */
[----:B------:R-:W-:Y:S02]  /*2160*/  IMAD.IADD R5, R5, 0x1, R3 ;  /* 0x0000000105057824 */ /* 0x000fe400078e0203 */
[----:B------:R-:W-:Y:S01]  /*2170*/  IMAD R3, R101, UR8, RZ ;  /* 0x0000000865037c24 */ /* 0x000fe2000f8e02ff */
[----:B------:R-:W-:Y:S01]  /*2180*/  @UP1 ULOP3.LUT UR40, UR40, 0x1, UR4, 0x78, !UPT ;  /* 0x0000000128281892 */ /* 0x000fe2000f8e7804 */
[----:B------:R-:W-:-:S04]  /*2190*/  IMAD.WIDE.U32 R102, R100, UR8, R4 ;  /* 0x0000000864667c25 */ /* 0x000fc8000f8e0004 */
[----:B------:R-:W-:Y:S02]  /*21a0*/  IMAD R7, R100, UR9, R3 ;  /* 0x0000000964077c24 */ /* 0x000fe4000f8e0203 */
[----:B------:R-:W-:Y:S01]  /*21b0*/  IMAD.MOV.U32 R0, RZ, RZ, -0x1 ;  /* 0xffffffffff007424 */ /* 0x000fe200078e00ff */
[----:B------:R-:W-:Y:S06]  /*21c0*/  @P0 BRA `(.L_x_28) ;  /* 0x0000003400040947 */ /* 0x000fec0003800000 */
[----:B-----5:R-:W-:Y:S01]  /*21d0*/  FSETP.NEU.AND P0, PT, R88, RZ, PT ;  /* 0x000000ff5800720b */ /* 0x020fe20003f0d000 */
[----:B------:R-:W-:Y:S01]  /*21e0*/  IMAD.IADD R4, R89, 0x1, -R6 ;  /* 0x0000000159047824 */ /* 0x000fe200078e0a06 */
[----:B------:R-:W-:Y:S01]  /*21f0*/  BSSY B0, `(.L_x_28) ;  /* 0x000033e000007945 */ /* 0x000fe20003800000 */
[----:B------:R-:W-:Y:S02]  /*2200*/  IMAD.IADD R3, R97, 0x1, -R10 ;  /* 0x0000000161037824 */ /* 0x000fe400078e0a0a */
[----:B------:R-:W-:Y:S01]  /*2210*/  IMAD.IADD R111, R103, 0x1, R7 ;  /* 0x00000001676f7824 */ /* 0x000fe200078e0207 */
[----:B------:R-:W-:-:S04]  /*2220*/  ISETP.GT.AND P3, PT, R4, RZ, PT ;  /* 0x000000ff0400720c */ /* 0x000fc80003f64270 */
[----:B------:R-:W-:-:S03]  /*2230*/  ISETP.GT.AND P1, PT, R3, RZ, P3 ;  /* 0x000000ff0300720c */ /* 0x000fc60001f24270 */
[----:B------:R-:W-:Y:S10]  /*2240*/  @!P0 BRA `(.L_x_29) ;  /* 0x0000002400208947 */ /* 0x000ff40003800000 */
[----:B------:R-:W0:Y:S01]  /*2250*/  LDC.64 R104, c[0x0][0x5b8] ;  /* 0x00016e00ff687b82 */ /* 0x000e220000000a00 */
[----:B------:R-:W-:-:S07]  /*2260*/  ULDC.64 UR4, c[0x0][0x5c0] ;  /* 0x0001700000047ab9 */ /* 0x000fce0000000a00 */
[----:B------:R-:W1:Y:S08]  /*2270*/  LDC.64 R106, c[0x0][0x5b0] ;  /* 0x00016c00ff6a7b82 */ /* 0x000e700000000a00 */
[----:B------:R-:W2:Y:S01]  /*2280*/  LDC.64 R108, c[0x0][0x5a8] ;  /* 0x00016a00ff6c7b82 */ /* 0x000ea20000000a00 */
[-C--:B0-----:R-:W-:Y:S02]  /*2290*/  IMAD R6, R11, R104.reuse, RZ ;  /* 0x000000680b067224 */ /* 0x081fe400078e02ff */
[----:B------:R-:W-:-:S04]  /*22a0*/  IMAD.WIDE.U32 R12, R99, R104, R8 ;  /* 0x00000068630c7225 */ /* 0x000fc800078e0008 */
[----:B------:R-:W-:Y:S02]  /*22b0*/  IMAD R103, R99, R105, R6 ;  /* 0x0000006963677224 */ /* 0x000fe400078e0206 */
[-C--:B-1----:R-:W-:Y:S02]  /*22c0*/  IMAD R5, R101, R106.reuse, RZ ;  /* 0x0000006a65057224 */ /* 0x082fe400078e02ff */
[----:B------:R-:W-:Y:S02]  /*22d0*/  IMAD.IADD R13, R13, 0x1, R103 ;  /* 0x000000010d0d7824 */ /* 0x000fe400078e0267 */
[C---:B------:R-:W-:Y:S02]  /*22e0*/  IMAD R105, R100.reuse, R107, R5 ;  /* 0x0000006b64697224 */ /* 0x040fe400078e0205 */
[----:B------:R-:W-:-:S04]  /*22f0*/  IMAD.WIDE.U32 R6, R100, R106, R12 ;  /* 0x0000006a64067225 */ /* 0x000fc800078e000c */
[----:B------:R-:W-:Y:S01]  /*2300*/  IMAD.IADD R5, R7, 0x1, R105 ;  /* 0x0000000107057824 */ /* 0x000fe200078e0269 */
[----:B--2---:R-:W-:-:S04]  /*2310*/  LEA R14, P0, R6, R108, 0x2 ;  /* 0x0000006c060e7211 */ /* 0x004fc800078010ff */
[----:B------:R-:W-:-:S05]  /*2320*/  LEA.HI.X R15, R6, R109, R5, 0x2, P0 ;  /* 0x0000006d060f7211 */ /* 0x000fca00000f1405 */
[----:B------:R0:W2:Y:S01]  /*2330*/  @P1 LDG.E.LTC128B R5, desc[UR36][R14.64] ;  /* 0x000000240e051981 */ /* 0x0000a2000c1e1920 */
[----:B------:R-:W-:Y:S01]  /*2340*/  IMAD.WIDE.U32 R6, R100, R106, R8 ;  /* 0x0000006a64067225 */ /* 0x000fe200078e0008 */
[C---:B------:R-:W-:Y:S01]  /*2350*/  SHF.L.U64.HI R11, R106.reuse, 0x3, R107 ;  /* 0x000000036a0b7819 */ /* 0x040fe2000001026b */
[----:B------:R-:W-:Y:S01]  /*2360*/  BSSY B1, `(.L_x_30) ;  /* 0x0000016000017945 */ /* 0x000fe20003800000 */
[----:B------:R-:W-:Y:S01]  /*2370*/  ISETP.GT.AND P3, PT, R3, 0x8, P3 ;  /* 0x000000080300780c */ /* 0x000fe20001f64270 */
[----:B------:R-:W-:Y:S02]  /*2380*/  IMAD.IADD R7, R105, 0x1, R7 ;  /* 0x0000000169077824 */ /* 0x000fe400078e0207 */
[----:B------:R-:W-:Y:S02]  /*2390*/  IMAD.SHL.U32 R10, R106, 0x8, RZ ;  /* 0x000000086a0a7824 */ /* 0x000fe400078e00ff */
[----:B------:R-:W-:-:S04]  /*23a0*/  IMAD.WIDE.U32 R20, R99, R104, R6 ;  /* 0x0000006863147225 */ /* 0x000fc800078e0006 */
[----:B------:R-:W-:Y:S01]  /*23b0*/  IMAD.WIDE.U32 R100, R100, R106, R10 ;  /* 0x0000006a64647225 */ /* 0x000fe200078e000a */
[----:B------:R-:W-:Y:S02]  /*23c0*/  LEA R10, P0, R102, UR4, 0x2 ;  /* 0x00000004660a7c11 */ /* 0x000fe4000f8010ff */
[----:B------:R-:W-:Y:S01]  /*23d0*/  LEA R6, P4, R20, R108, 0x2 ;  /* 0x0000006c14067211 */ /* 0x000fe200078810ff */
[----:B0-----:R-:W-:Y:S01]  /*23e0*/  IMAD.IADD R14, R103, 0x1, R21 ;  /* 0x00000001670e7824 */ /* 0x001fe200078e0215 */
[----:B------:R-:W-:Y:S01]  /*23f0*/  LEA.HI.X R11, R102, UR5, R111, 0x2, P0 ;  /* 0x00000005660b7c11 */ /* 0x000fe200080f146f */
[----:B------:R-:W-:Y:S01]  /*2400*/  IMAD.IADD R105, R105, 0x1, R101 ;  /* 0x0000000169697824 */ /* 0x000fe200078e0265 */
[----:B------:R-:W-:Y:S02]  /*2410*/  ISETP.GT.AND P0, PT, R4, 0x1, PT ;  /* 0x000000010400780c */ /* 0x000fe40003f04270 */
[----:B------:R-:W-:Y:S01]  /*2420*/  IADD3 R15, P2, R12, R100, RZ ;  /* 0x000000640c0f7210 */ /* 0x000fe20007f5e0ff */
[----:B--2---:R-:W-:-:S04]  /*2430*/  FMUL R7, R5, R88 ;  /* 0x0000005805077220 */ /* 0x004fc80000400000 */
[----:B------:R-:W-:Y:S01]  /*2440*/  FFMA R21, R24, R19, R7 ;  /* 0x0000001318157223 */ /* 0x000fe20000000007 */
[----:B------:R-:W-:Y:S01]  /*2450*/  LEA.HI.X R7, R20, R109, R14, 0x2, P4 ;  /* 0x0000006d14077211 */ /* 0x000fe200020f140e */
[----:B------:R-:W-:Y:S01]  /*2460*/  IMAD.X R20, R105, 0x1, R13, P2 ;  /* 0x0000000169147824 */ /* 0x000fe200010e060d */
[----:B------:R-:W-:Y:S02]  /*2470*/  ISETP.GT.AND P4, PT, R3, RZ, P0 ;  /* 0x000000ff0300720c */ /* 0x000fe40000784270 */
[----:B------:R0:W-:Y:S01]  /*2480*/  @P1 STG.E desc[UR36][R10.64], R21 ;  /* 0x000000150a001986 */ /* 0x0001e2000c101924 */
[----:B------:R-:W-:-:S10]  /*2490*/  LEA R14, P1, R15, R108, 0x2 ;  /* 0x0000006c0f0e7211 */ /* 0x000fd400078210ff */
[----:B------:R-:W-:Y:S05]  /*24a0*/  @!P4 BRA `(.L_x_31) ;  /* 0x000000000004c947 */ /* 0x000fea0003800000 */
[----:B------:R1:W5:Y:S02]  /*24b0*/  LDG.E.LTC128B R5, desc[UR36][R6.64+0x4] ;  /* 0x0000042406057981 */ /* 0x000364000c1e1920 */
.L_x_31:
[----:B------:R-:W-:Y:S05]  /*24c0*/  BSYNC B1 ;  /* 0x0000000000017941 */ /* 0x000fea0003800000 */
.L_x_30:
[----:B-----5:R-:W-:Y:S01]  /*24d0*/  FMUL R12, R5, R88 ;  /* 0x00000058050c7220 */ /* 0x020fe20000400000 */
[----:B------:R-:W-:-:S03]  /*24e0*/  LEA.HI.X R15, R15, R109, R20, 0x2, P1 ;  /* 0x0000006d0f0f7211 */ /* 0x000fc600008f1414 */
[----:B------:R-:W-:Y:S01]  /*24f0*/  FFMA R101, R25, R19, R12 ;  /* 0x0000001319657223 */ /* 0x000fe2000000000c */
[----:B------:R-:W-:-:S04]  /*2500*/  IMAD.MOV.U32 R25, RZ, RZ, R5 ;  /* 0x000000ffff197224 */ /* 0x000fc800078e0005 */
[----:B------:R2:W-:Y:S04]  /*2510*/  @P4 STG.E desc[UR36][R10.64+0x4], R101 ;  /* 0x000004650a004986 */ /* 0x0005e8000c101924 */
[----:B------:R-:W3:Y:S01]  /*2520*/  @P3 LDG.E.LTC128B R25, desc[UR36][R14.64] ;  /* 0x000000240e193981 */ /* 0x000ee2000c1e1920 */
[C---:B------:R-:W-:Y:S01]  /*2530*/  SHF.L.U64.HI R13, R92.reuse, 0x2, R91 ;  /* 0x000000025c0d7819 */ /* 0x040fe2000001025b */
[----:B------:R-:W-:Y:S01]  /*2540*/  BSSY B1, `(.L_x_32) ;  /* 0x0000010000017945 */ /* 0x000fe20003800000 */
[----:B------:R-:W-:Y:S02]  /*2550*/  LEA R12, P2, R92, R10, 0x2 ;  /* 0x0000000a5c0c7211 */ /* 0x000fe400078410ff */
[----:B------:R-:W-:Y:S02]  /*2560*/  IADD3 R20, P1, R8, R100, RZ ;  /* 0x0000006408147210 */ /* 0x000fe40007f3e0ff */
[----:B------:R-:W-:Y:S01]  /*2570*/  ISETP.GT.AND P0, PT, R3, 0x8, P0 ;  /* 0x000000080300780c */ /* 0x000fe20000704270 */
[----:B------:R-:W-:-:S02]  /*2580*/  IMAD.X R13, R13, 0x1, R11, P2 ;  /* 0x000000010d0d7824 */ /* 0x000fc400010e060b */
[----:B0-----:R-:W-:Y:S01]  /*2590*/  IMAD.X R21, R9, 0x1, R105, P1 ;  /* 0x0000000109157824 */ /* 0x001fe200008e0669 */
[----:B------:R-:W-:Y:S01]  /*25a0*/  ISETP.GT.AND P1, PT, R4, 0x8, PT ;  /* 0x000000080400780c */ /* 0x000fe20003f24270 */
[----:B------:R-:W-:-:S04]  /*25b0*/  IMAD.WIDE.U32 R20, R99, R104, R20 ;  /* 0x0000006863147225 */ /* 0x000fc800078e0014 */
[----:B------:R-:W-:Y:S01]  /*25c0*/  IMAD.IADD R9, R103, 0x1, R21 ;  /* 0x0000000167097824 */ /* 0x000fe200078e0215 */
[----:B------:R-:W-:-:S04]  /*25d0*/  LEA R8, P4, R20, R108, 0x2 ;  /* 0x0000006c14087211 */ /* 0x000fc800078810ff */
[----:B------:R-:W-:Y:S01]  /*25e0*/  LEA.HI.X R9, R20, R109, R9, 0x2, P4 ;  /* 0x0000006d14097211 */ /* 0x000fe200020f1409 */
[----:B---3--:R-:W-:-:S04]  /*25f0*/  FMUL R5, R25, R88 ;  /* 0x0000005819057220 */ /* 0x008fc80000400000 */
[----:B------:R-:W-:-:S05]  /*2600*/  FFMA R5, R26, R19, R5 ;  /* 0x000000131a057223 */ /* 0x000fca0000000005 */
[----:B------:R2:W-:Y:S01]  /*2610*/  @P3 STG.E desc[UR36][R12.64], R5 ;  /* 0x000000050c003986 */ /* 0x0005e2000c101924 */
[----:B------:R-:W-:Y:S05]  /*2620*/  @!P0 BRA `(.L_x_33) ;  /* 0x0000000000048947 */ /* 0x000fea0003800000 */
[----:B------:R0:W5:Y:S02]  /*2630*/  LDG.E.LTC128B R25, desc[UR36][R8.64+0x4] ;  /* 0x0000042408197981 */ /* 0x000164000c1e1920 */
.L_x_33:
[----:B------:R-:W-:Y:S05]  /*2640*/  BSYNC B1 ;  /* 0x0000000000017941 */ /* 0x000fea0003800000 */
.L_x_32:
[----:B-----5:R-:W-:Y:S01]  /*2650*/  FMUL R14, R25, R88 ;  /* 0x00000058190e7220 */ /* 0x020fe20000400000 */
[----:B------:R-:W-:Y:S01]  /*2660*/  ISETP.GT.AND P3, PT, R3, RZ, P1 ;  /* 0x000000ff0300720c */ /* 0x000fe20000f64270 */
[----:B------:R-:W-:Y:S01]  /*2670*/  BSSY B1, `(.L_x_34) ;  /* 0x0000006000017945 */ /* 0x000fe20003800000 */
[----:B------:R-:W-:Y:S01]  /*2680*/  ISETP.GT.AND P2, PT, R4, 0x9, PT ;  /* 0x000000090400780c */ /* 0x000fe20003f44270 */
[----:B------:R-:W-:-:S05]  /*2690*/  FFMA R27, R27, R19, R14 ;  /* 0x000000131b1b7223 */ /* 0x000fca000000000e */
[----:B------:R3:W-:Y:S05]  /*26a0*/  @P0 STG.E desc[UR36][R12.64+0x4], R27 ;  /* 0x0000041b0c000986 */ /* 0x0007ea000c101924 */
[----:B------:R-:W-:Y:S05]  /*26b0*/  @!P3 BRA `(.L_x_35) ;  /* 0x000000000004b947 */ /* 0x000fea0003800000 */
[----:B------:R4:W5:Y:S02]  /*26c0*/  LDG.E.LTC128B R25, desc[UR36][R6.64+0x20] ;  /* 0x0000202406197981 */ /* 0x000964000c1e1920 */
.L_x_35:
[----:B------:R-:W-:Y:S05]  /*26d0*/  BSYNC B1 ;  /* 0x0000000000017941 */ /* 0x000fea0003800000 */
.L_x_34:
[----:B--2--5:R-:W-:Y:S01]  /*26e0*/  FMUL R5, R25, R88 ;  /* 0x0000005819057220 */ /* 0x024fe20000400000 */
[----:B------:R-:W-:Y:S01]  /*26f0*/  ISETP.GT.AND P0, PT, R3, RZ, P2 ;  /* 0x000000ff0300720c */ /* 0x000fe20001704270 */
[----:B------:R-:W-:Y:S02]  /*2700*/  BSSY B1, `(.L_x_36) ;  /* 0x0000005000017945 */ /* 0x000fe40003800000 */
[----:B------:R-:W-:-:S05]  /*2710*/  FFMA R5, R28, R19, R5 ;  /* 0x000000131c057223 */ /* 0x000fca0000000005 */
[----:B------:R2:W-:Y:S05]  /*2720*/  @P3 STG.E desc[UR36][R10.64+0x20], R5 ;  /* 0x000020050a003986 */ /* 0x0005ea000c101924 */
[----:B------:R-:W-:Y:S05]  /*2730*/  @!P0 BRA `(.L_x_37) ;  /* 0x0000000000048947 */ /* 0x000fea0003800000 */
[----:B------:R0:W5:Y:S02]  /*2740*/  LDG.E.LTC128B R25, desc[UR36][R6.64+0x24] ;  /* 0x0000242406197981 */ /* 0x000164000c1e1920 */
.L_x_37:
[----:B------:R-:W-:Y:S05]  /*2750*/  BSYNC B1 ;  /* 0x0000000000017941 */ /* 0x000fea0003800000 */
.L_x_36:
[----:B-----5:R-:W-:Y:S01]  /*2760*/  FMUL R14, R25, R88 ;  /* 0x00000058190e7220 */ /* 0x020fe20000400000 */
[----:B------:R-:W-:Y:S01]  /*2770*/  ISETP.GT.AND P1, PT, R3, 0x8, P1 ;  /* 0x000000080300780c */ /* 0x000fe20000f24270 */
[----:B------:R-:W-:Y:S02]  /*2780*/  BSSY B1, `(.L_x_38) ;  /* 0x0000005000017945 */ /* 0x000fe40003800000 */
[----:B------:R-:W-:-:S05]  /*2790*/  FFMA R29, R29, R19, R14 ;  /* 0x000000131d1d7223 */ /* 0x000fca000000000e */
[----:B------:R0:W-:Y:S05]  /*27a0*/  @P0 STG.E desc[UR36][R10.64+0x24], R29 ;  /* 0x0000241d0a000986 */ /* 0x0001ea000c101924 */
[----:B------:R-:W-:Y:S05]  /*27b0*/  @!P1 BRA `(.L_x_39) ;  /* 0x0000000000049947 */ /* 0x000fea0003800000 */
[----:B------:R0:W5:Y:S02]  /*27c0*/  LDG.E.LTC128B R25, desc[UR36][R8.64+0x20] ;  /* 0x0000202408197981 */ /* 0x000164000c1e1920 */
.L_x_39:
[----:B------:R-:W-:Y:S05]  /*27d0*/  BSYNC B1 ;  /* 0x0000000000017941 */ /* 0x000fea0003800000 */
.L_x_38:
[----:B--2--5:R-:W-:Y:S01]  /*27e0*/  FMUL R5, R25, R88 ;  /* 0x0000005819057220 */ /* 0x024fe20000400000 */
[----:B------:R-:W-:Y:S01]  /*27f0*/  ISETP.GT.AND P2, PT, R3, 0x8, P2 ;  /* 0x000000080300780c */ /* 0x000fe20001744270 */
[----:B------:R-:W-:Y:S01]  /*2800*/  BSSY B1, `(.L_x_40) ;  /* 0x0000006000017945 */ /* 0x000fe20003800000 */
[----:B------:R-:W-:Y:S01]  /*2810*/  ISETP.GT.AND P0, PT, R4, 0x10, PT ;  /* 0x000000100400780c */ /* 0x000fe20003f04270 */
[----:B------:R-:W-:-:S05]  /*2820*/  FFMA R5, R30, R19, R5 ;  /* 0x000000131e057223 */ /* 0x000fca0000000005 */
[----:B------:R2:W-:Y:S05]  /*2830*/  @P1 STG.E desc[UR36][R12.64+0x20], R5 ;  /* 0x000020050c001986 */ /* 0x0005ea000c101924 */
[----:B------:R-:W-:Y:S05]  /*2840*/  @!P2 BRA `(.L_x_41) ;  /* 0x000000000004a947 */ /* 0x000fea0003800000 */
[----:B------:R0:W5:Y:S02]  /*2850*/  LDG.E.LTC128B R25, desc[UR36][R8.64+0x24] ;  /* 0x0000242408197981 */ /* 0x000164000c1e1920 */
.L_x_41:
[----:B------:R-:W-:Y:S05]  /*2860*/  BSYNC B1 ;  /* 0x0000000000017941 */ /* 0x000fea0003800000 */
.L_x_40:
        /* <DEDUP_REMOVED lines=8> */
.L_x_43:
[----:B------:R-:W-:Y:S05]  /*28f0*/  BSYNC B1 ;  /* 0x0000000000017941 */ /* 0x000fea0003800000 */
.L_x_42:
[----:B--2--5:R-:W-:Y:S01]  /*2900*/  FMUL R5, R25, R88 ;  /* 0x0000005819057220 */ /* 0x024fe20000400000 */
[----:B------:R-:W-:Y:S01]  /*2910*/  ISETP.GT.AND P2, PT, R3, RZ, P1 ;  /* 0x000000ff0300720c */ /* 0x000fe20000f44270 */
[----:B------:R-:W-:Y:S02]  /*2920*/  BSSY B1, `(.L_x_44) ;  /* 0x0000005000017945 */ /* 0x000fe40003800000 */
[----:B------:R-:W-:-:S05]  /*2930*/  FFMA R5, R32, R19, R5 ;  /* 0x0000001320057223 */ /* 0x000fca0000000005 */
[----:B------:R2:W-:Y:S05]  /*2940*/  @P3 STG.E desc[UR36][R10.64+0x40], R5 ;  /* 0x000040050a003986 */ /* 0x0005ea000c101924 */
[----:B------:R-:W-:Y:S05]  /*2950*/  @!P2 BRA `(.L_x_45) ;  /* 0x000000000004a947 */ /* 0x000fea0003800000 */
[----:B------:R0:W5:Y:S02]  /*2960*/  LDG.E.LTC128B R25, desc[UR36][R6.64+0x44] ;  /* 0x0000442406197981 */ /* 0x000164000c1e1920 */
.L_x_45:
[----:B------:R-:W-:Y:S05]  /*2970*/  BSYNC B1 ;  /* 0x0000000000017941 */ /* 0x000fea0003800000 */
.L_x_44:
[----:B-----5:R-:W-:Y:S01]  /*2980*/  FMUL R14, R25, R88 ;  /* 0x00000058190e7220 */ /* 0x020fe20000400000 */
[----:B------:R-:W-:Y:S01]  /*2990*/  ISETP.GT.AND P0, PT, R3, 0x8, P0 ;  /* 0x000000080300780c */ /* 0x000fe20000704270 */
[----:B------:R-:W-:Y:S02]  /*29a0*/  BSSY B1, `(.L_x_46) ;  /* 0x0000005000017945 */ /* 0x000fe40003800000 */
[----:B------:R-:W-:-:S05]  /*29b0*/  FFMA R33, R33, R19, R14 ;  /* 0x0000001321217223 */ /* 0x000fca000000000e */
[----:B------:R0:W-:Y:S05]  /*29c0*/  @P2 STG.E desc[UR36][R10.64+0x44], R33 ;  /* 0x000044210a002986 */ /* 0x0001ea000c101924 */
[----:B------:R-:W-:Y:S05]  /*29d0*/  @!P0 BRA `(.L_x_47) ;  /* 0x0000000000048947 */ /* 0x000fea0003800000 */
[----:B------:R0:W5:Y:S02]  /*29e0*/  LDG.E.LTC128B R25, desc[UR36][R8.64+0x40] ;  /* 0x0000402408197981 */ /* 0x000164000c1e1920 */
.L_x_47:
[----:B------:R-:W-:Y:S05]  /*29f0*/  BSYNC B1 ;  /* 0x0000000000017941 */ /* 0x000fea0003800000 */
.L_x_46:
        /* <DEDUP_REMOVED lines=8> */
.L_x_49:
[----:B------:R-:W-:Y:S05]  /*2a80*/  BSYNC B1 ;  /* 0x0000000000017941 */ /* 0x000fea0003800000 */
.L_x_48:
        /* <DEDUP_REMOVED lines=8> */
.L_x_51:
[----:B------:R-:W-:Y:S05]  /*2b10*/  BSYNC B1 ;  /* 0x0000000000017941 */ /* 0x000fea0003800000 */
.L_x_50:
[----:B--2--5:R-:W-:Y:S01]  /*2b20*/  FMUL R5, R25, R88 ;  /* 0x0000005819057220 */ /* 0x024fe20000400000 */
[----:B------:R-:W-:Y:S01]  /*2b30*/  ISETP.GT.AND P1, PT, R3, RZ, P0 ;  /* 0x000000ff0300720c */ /* 0x000fe20000724270 */
[----:B------:R-:W-:Y:S02]  /*2b40*/  BSSY B1, `(.L_x_52) ;  /* 0x0000005000017945 */ /* 0x000fe40003800000 */
[----:B------:R-:W-:-:S05]  /*2b50*/  FFMA R5, R36, R19, R5 ;  /* 0x0000001324057223 */ /* 0x000fca0000000005 */
[----:B------:R2:W-:Y:S05]  /*2b60*/  @P3 STG.E desc[UR36][R10.64+0x60], R5 ;  /* 0x000060050a003986 */ /* 0x0005ea000c101924 */
[----:B------:R-:W-:Y:S05]  /*2b70*/  @!P1 BRA `(.L_x_53) ;  /* 0x0000000000049947 */ /* 0x000fea0003800000 */
[----:B------:R0:W5:Y:S02]  /*2b80*/  LDG.E.LTC128B R25, desc[UR36][R6.64+0x64] ;  /* 0x0000642406197981 */ /* 0x000164000c1e1920 */
.L_x_53:
[----:B------:R-:W-:Y:S05]  /*2b90*/  BSYNC B1 ;  /* 0x0000000000017941 */ /* 0x000fea0003800000 */
.L_x_52:
[----:B-----5:R-:W-:Y:S01]  /*2ba0*/  FMUL R14, R25, R88 ;  /* 0x00000058190e7220 */ /* 0x020fe20000400000 */
[----:B------:R-:W-:Y:S01]  /*2bb0*/  ISETP.GT.AND P2, PT, R3, 0x8, P2 ;  /* 0x000000080300780c */ /* 0x000fe20001744270 */
[----:B------:R-:W-:Y:S02]  /*2bc0*/  BSSY B1, `(.L_x_54) ;  /* 0x0000005000017945 */ /* 0x000fe40003800000 */
[----:B------:R-:W-:-:S05]  /*2bd0*/  FFMA R37, R37, R19, R14 ;  /* 0x0000001325257223 */ /* 0x000fca000000000e */
[----:B------:R0:W-:Y:S05]  /*2be0*/  @P1 STG.E desc[UR36][R10.64+0x64], R37 ;  /* 0x000064250a001986 */ /* 0x0001ea000c101924 */
[----:B------:R-:W-:Y:S05]  /*2bf0*/  @!P2 BRA `(.L_x_55) ;  /* 0x000000000004a947 */ /* 0x000fea0003800000 */
[----:B------:R0:W5:Y:S02]  /*2c00*/  LDG.E.LTC128B R25, desc[UR36][R8.64+0x60] ;  /* 0x0000602408197981 */ /* 0x000164000c1e1920 */
.L_x_55:
[----:B------:R-:W-:Y:S05]  /*2c10*/  BSYNC B1 ;  /* 0x0000000000017941 */ /* 0x000fea0003800000 */
.L_x_54:
        /* <DEDUP_REMOVED lines=8> */
.L_x_57:
[----:B------:R-:W-:Y:S05]  /*2ca0*/  BSYNC B1 ;  /* 0x0000000000017941 */ /* 0x000fea0003800000 */
.L_x_56:
        /* <DEDUP_REMOVED lines=8> */
.L_x_59:
[----:B------:R-:W-:Y:S05]  /*2d30*/  BSYNC B1 ;  /* 0x0000000000017941 */ /* 0x000fea0003800000 */
.L_x_58:
[----:B--2--5:R-:W-:Y:S01]  /*2d40*/  FMUL R5, R25, R88 ;  /* 0x0000005819057220 */ /* 0x024fe20000400000 */
[----:B------:R-:W-:Y:S01]  /*2d50*/  ISETP.GT.AND P0, PT, R3, RZ, P2 ;  /* 0x000000ff0300720c */ /* 0x000fe20001704270 */
[----:B------:R-:W-:Y:S02]  /*2d60*/  BSSY B1, `(.L_x_60) ;  /* 0x0000005000017945 */ /* 0x000fe40003800000 */
[----:B------:R-:W-:-:S05]  /*2d70*/  FFMA R5, R40, R19, R5 ;  /* 0x0000001328057223 */ /* 0x000fca0000000005 */
[----:B------:R2:W-:Y:S05]  /*2d80*/  @P3 STG.E desc[UR36][R10.64+0x80], R5 ;  /* 0x000080050a003986 */ /* 0x0005ea000c101924 */
[----:B------:R-:W-:Y:S05]  /*2d90*/  @!P0 BRA `(.L_x_61) ;  /* 0x0000000000048947 */ /* 0x000fea0003800000 */
[----:B------:R0:W5:Y:S02]  /*2da0*/  LDG.E.LTC128B R25, desc[UR36][R6.64+0x84] ;  /* 0x0000842406197981 */ /* 0x000164000c1e1920 */
.L_x_61:
[----:B------:R-:W-:Y:S05]  /*2db0*/  BSYNC B1 ;  /* 0x0000000000017941 */ /* 0x000fea0003800000 */
.L_x_60:
[----:B-----5:R-:W-:Y:S01]  /*2dc0*/  FMUL R14, R25, R88 ;  /* 0x00000058190e7220 */ /* 0x020fe20000400000 */
[----:B------:R-:W-:Y:S01]  /*2dd0*/  ISETP.GT.AND P1, PT, R3, 0x8, P1 ;  /* 0x000000080300780c */ /* 0x000fe20000f24270 */
[----:B------:R-:W-:Y:S02]  /*2de0*/  BSSY B1, `(.L_x_62) ;  /* 0x0000005000017945 */ /* 0x000fe40003800000 */
[----:B------:R-:W-:-:S05]  /*2df0*/  FFMA R41, R41, R19, R14 ;  /* 0x0000001329297223 */ /* 0x000fca000000000e */
[----:B------:R0:W-:Y:S05]  /*2e00*/  @P0 STG.E desc[UR36][R10.64+0x84], R41 ;  /* 0x000084290a000986 */ /* 0x0001ea000c101924 */
[----:B------:R-:W-:Y:S05]  /*2e10*/  @!P1 BRA `(.L_x_63) ;  /* 0x0000000000049947 */ /* 0x000fea0003800000 */
[----:B------:R0:W5:Y:S02]  /*2e20*/  LDG.E.LTC128B R25, desc[UR36][R8.64+0x80] ;  /* 0x0000802408197981 */ /* 0x000164000c1e1920 */
.L_x_63:
[----:B------:R-:W-:Y:S05]  /*2e30*/  BSYNC B1 ;  /* 0x0000000000017941 */ /* 0x000fea0003800000 */
.L_x_62:
        /* <DEDUP_REMOVED lines=8> */
.L_x_65:
[----:B------:R-:W-:Y:S05]  /*2ec0*/  BSYNC B1 ;  /* 0x0000000000017941 */ /* 0x000fea0003800000 */
.L_x_64:
        /* <DEDUP_REMOVED lines=8> */
.L_x_67:
[----:B------:R-:W-:Y:S05]  /*2f50*/  BSYNC B1 ;  /* 0x0000000000017941 */ /* 0x000fea0003800000 */
.L_x_66:
[----:B--2--5:R-:W-:Y:S01]  /*2f60*/  FMUL R5, R25, R88 ;  /* 0x0000005819057220 */ /* 0x024fe20000400000 */
[----:B------:R-:W-:Y:S01]  /*2f70*/  ISETP.GT.AND P2, PT, R3, RZ, P1 ;  /* 0x000000ff0300720c */ /* 0x000fe20000f44270 */
[----:B------:R-:W-:Y:S02]  /*2f80*/  BSSY B1, `(.L_x_68) ;  /* 0x0000005000017945 */ /* 0x000fe40003800000 */
[----:B------:R-:W-:-:S05]  /*2f90*/  FFMA R5, R44, R19, R5 ;  /* 0x000000132c057223 */ /* 0x000fca0000000005 */
[----:B------:R2:W-:Y:S05]  /*2fa0*/  @P3 STG.E desc[UR36][R10.64+0xa0], R5 ;  /* 0x0000a0050a003986 */ /* 0x0005ea000c101924 */
[----:B------:R-:W-:Y:S05]  /*2fb0*/  @!P2 BRA `(.L_x_69) ;  /* 0x000000000004a947 */ /* 0x000fea0003800000 */
[----:B------:R0:W5:Y:S02]  /*2fc0*/  LDG.E.LTC128B R25, desc[UR36][R6.64+0xa4] ;  /* 0x0000a42406197981 */ /* 0x000164000c1e1920 */
.L_x_69:
[----:B------:R-:W-:Y:S05]  /*2fd0*/  BSYNC B1 ;  /* 0x0000000000017941 */ /* 0x000fea0003800000 */
.L_x_68:
[----:B-----5:R-:W-:Y:S01]  /*2fe0*/  FMUL R14, R25, R88 ;  /* 0x00000058190e7220 */ /* 0x020fe20000400000 */
[----:B------:R-:W-:Y:S01]  /*2ff0*/  ISETP.GT.AND P0, PT, R3, 0x8, P0 ;  /* 0x000000080300780c */ /* 0x000fe20000704270 */
[----:B------:R-:W-:Y:S02]  /*3000*/  BSSY B1, `(.L_x_70) ;  /* 0x0000005000017945 */ /* 0x000fe40003800000 */
[----:B------:R-:W-:-:S05]  /*3010*/  FFMA R45, R45, R19, R14 ;  /* 0x000000132d2d7223 */ /* 0x000fca000000000e */
[----:B------:R0:W-:Y:S05]  /*3020*/  @P2 STG.E desc[UR36][R10.64+0xa4], R45 ;  /* 0x0000a42d0a002986 */ /* 0x0001ea000c101924 */
[----:B------:R-:W-:Y:S05]  /*3030*/  @!P0 BRA `(.L_x_71) ;  /* 0x0000000000048947 */ /* 0x000fea0003800000 */
[----:B------:R0:W5:Y:S02]  /*3040*/  LDG.E.LTC128B R25, desc[UR36][R8.64+0xa0] ;  /* 0x0000a02408197981 */ /* 0x000164000c1e1920 */
.L_x_71:
[----:B------:R-:W-:Y:S05]  /*3050*/  BSYNC B1 ;  /* 0x0000000000017941 */ /* 0x000fea0003800000 */
.L_x_70:
        /* <DEDUP_REMOVED lines=8> */
.L_x_73:
[----:B------:R-:W-:Y:S05]  /*30e0*/  BSYNC B1 ;  /* 0x0000000000017941 */ /* 0x000fea0003800000 */
.L_x_72:
        /* <DEDUP_REMOVED lines=8> */
.L_x_75:
[----:B------:R-:W-:Y:S05]  /*3170*/  BSYNC B1 ;  /* 0x0000000000017941 */ /* 0x000fea0003800000 */
.L_x_74:
[----:B--2--5:R-:W-:Y:S01]  /*3180*/  FMUL R5, R25, R88 ;  /* 0x0000005819057220 */ /* 0x024fe20000400000 */
[----:B------:R-:W-:Y:S01]  /*3190*/  ISETP.GT.AND P1, PT, R3, RZ, P0 ;  /* 0x000000ff0300720c */ /* 0x000fe20000724270 */
[----:B------:R-:W-:Y:S02]  /*31a0*/  BSSY B1, `(.L_x_76) ;  /* 0x0000005000017945 */ /* 0x000fe40003800000 */
[----:B------:R-:W-:-:S05]  /*31b0*/  FFMA R5, R48, R19, R5 ;  /* 0x0000001330057223 */ /* 0x000fca0000000005 */
[----:B------:R2:W-:Y:S05]  /*31c0*/  @P3 STG.E desc[UR36][R10.64+0xc0], R5 ;  /* 0x0000c0050a003986 */ /* 0x0005ea000c101924 */
[----:B------:R-:W-:Y:S05]  /*31d0*/  @!P1 BRA `(.L_x_77) ;  /* 0x0000000000049947 */ /* 0x000fea0003800000 */
[----:B------:R0:W5:Y:S02]  /*31e0*/  LDG.E.LTC128B R25, desc[UR36][R6.64+0xc4] ;  /* 0x0000c42406197981 */ /* 0x000164000c1e1920 */
.L_x_77:
[----:B------:R-:W-:Y:S05]  /*31f0*/  BSYNC B1 ;  /* 0x0000000000017941 */ /* 0x000fea0003800000 */
.L_x_76:
[----:B-----5:R-:W-:Y:S01]  /*3200*/  FMUL R14, R25, R88 ;  /* 0x00000058190e7220 */ /* 0x020fe20000400000 */
[----:B------:R-:W-:Y:S01]  /*3210*/  ISETP.GT.AND P2, PT, R3, 0x8, P2 ;  /* 0x000000080300780c */ /* 0x000fe20001744270 */
[----:B------:R-:W-:Y:S02]  /*3220*/  BSSY B1, `(.L_x_78) ;  /* 0x0000005000017945 */ /* 0x000fe40003800000 */
[----:B------:R-:W-:-:S05]  /*3230*/  FFMA R49, R49, R19, R14 ;  /* 0x0000001331317223 */ /* 0x000fca000000000e */
[----:B------:R0:W-:Y:S05]  /*3240*/  @P1 STG.E desc[UR36][R10.64+0xc4], R49 ;  /* 0x0000c4310a001986 */ /* 0x0001ea000c101924 */
[----:B------:R-:W-:Y:S05]  /*3250*/  @!P2 BRA `(.L_x_79) ;  /* 0x000000000004a947 */ /* 0x000fea0003800000 */
[----:B------:R0:W5:Y:S02]  /*3260*/  LDG.E.LTC128B R25, desc[UR36][R8.64+0xc0] ;  /* 0x0000c02408197981 */ /* 0x000164000c1e1920 */
.L_x_79:
[----:B------:R-:W-:Y:S05]  /*3270*/  BSYNC B1 ;  /* 0x0000000000017941 */ /* 0x000fea0003800000 */
.L_x_78:
        /* <DEDUP_REMOVED lines=8> */
.L_x_81:
[----:B------:R-:W-:Y:S05]  /*3300*/  BSYNC B1 ;  /* 0x0000000000017941 */ /* 0x000fea0003800000 */
.L_x_80:
        /* <DEDUP_REMOVED lines=8> */
.L_x_83:
[----:B------:R-:W-:Y:S05]  /*3390*/  BSYNC B1 ;  /* 0x0000000000017941 */ /* 0x000fea0003800000 */
.L_x_82:
[----:B--2--5:R-:W-:Y:S01]  /*33a0*/  FMUL R5, R25, R88 ;  /* 0x0000005819057220 */ /* 0x024fe20000400000 */
[----:B------:R-:W-:Y:S01]  /*33b0*/  ISETP.GT.AND P0, PT, R3, RZ, P2 ;  /* 0x000000ff0300720c */ /* 0x000fe20001704270 */
[----:B------:R-:W-:Y:S02]  /*33c0*/  BSSY B1, `(.L_x_84) ;  /* 0x0000005000017945 */ /* 0x000fe40003800000 */
[----:B------:R-:W-:-:S05]  /*33d0*/  FFMA R5, R52, R19, R5 ;  /* 0x0000001334057223 */ /* 0x000fca0000000005 */
[----:B------:R2:W-:Y:S05]  /*33e0*/  @P3 STG.E desc[UR36][R10.64+0xe0], R5 ;  /* 0x0000e0050a003986 */ /* 0x0005ea000c101924 */
[----:B------:R-:W-:Y:S05]  /*33f0*/  @!P0 BRA `(.L_x_85) ;  /* 0x0000000000048947 */ /* 0x000fea0003800000 */
[----:B------:R0:W5:Y:S02]  /*3400*/  LDG.E.LTC128B R25, desc[UR36][R6.64+0xe4] ;  /* 0x0000e42406197981 */ /* 0x000164000c1e1920 */
.L_x_85:
[----:B------:R-:W-:Y:S05]  /*3410*/  BSYNC B1 ;  /* 0x0000000000017941 */ /* 0x000fea0003800000 */
.L_x_84:
[----:B-----5:R-:W-:Y:S01]  /*3420*/  FMUL R14, R25, R88 ;  /* 0x00000058190e7220 */ /* 0x020fe20000400000 */
[----:B------:R-:W-:Y:S01]  /*3430*/  ISETP.GT.AND P1, PT, R3, 0x8, P1 ;  /* 0x000000080300780c */ /* 0x000fe20000f24270 */
[----:B------:R-:W-:Y:S02]  /*3440*/  BSSY B1, `(.L_x_86) ;  /* 0x0000005000017945 */ /* 0x000fe40003800000 */
[----:B------:R-:W-:-:S05]  /*3450*/  FFMA R53, R53, R19, R14 ;  /* 0x0000001335357223 */ /* 0x000fca000000000e */
[----:B------:R0:W-:Y:S05]  /*3460*/  @P0 STG.E desc[UR36][R10.64+0xe4], R53 ;  /* 0x0000e4350a000986 */ /* 0x0001ea000c101924 */
[----:B------:R-:W-:Y:S05]  /*3470*/  @!P1 BRA `(.L_x_87) ;  /* 0x0000000000049947 */ /* 0x000fea0003800000 */
[----:B------:R0:W5:Y:S02]  /*3480*/  LDG.E.LTC128B R25, desc[UR36][R8.64+0xe0] ;  /* 0x0000e02408197981 */ /* 0x000164000c1e1920 */
.L_x_87:
[----:B------:R-:W-:Y:S05]  /*3490*/  BSYNC B1 ;  /* 0x0000000000017941 */ /* 0x000fea0003800000 */
.L_x_86:
        /* <DEDUP_REMOVED lines=8> */
.L_x_89:
[----:B------:R-:W-:Y:S05]  /*3520*/  BSYNC B1 ;  /* 0x0000000000017941 */ /* 0x000fea0003800000 */
.L_x_88:
        /* <DEDUP_REMOVED lines=8> */
.L_x_91:
[----:B------:R-:W-:Y:S05]  /*35b0*/  BSYNC B1 ;  /* 0x0000000000017941 */ /* 0x000fea0003800000 */
.L_x_90:
[----:B--2--5:R-:W-:Y:S01]  /*35c0*/  FMUL R5, R25, R88 ;  /* 0x0000005819057220 */ /* 0x024fe20000400000 */
[----:B------:R-:W-:Y:S01]  /*35d0*/  ISETP.GT.AND P2, PT, R3, RZ, P1 ;  /* 0x000000ff0300720c */ /* 0x000fe20000f44270 */
[----:B------:R-:W-:Y:S02]  /*35e0*/  BSSY B1, `(.L_x_92) ;  /* 0x0000005000017945 */ /* 0x000fe40003800000 */
[----:B------:R-:W-:-:S05]  /*35f0*/  FFMA R5, R56, R19, R5 ;  /* 0x0000001338057223 */ /* 0x000fca0000000005 */
[----:B------:R2:W-:Y:S05]  /*3600*/  @P3 STG.E desc[UR36][R10.64+0x100], R5 ;  /* 0x000100050a003986 */ /* 0x0005ea000c101924 */
[----:B------:R-:W-:Y:S05]  /*3610*/  @!P2 BRA `(.L_x_93) ;  /* 0x000000000004a947 */ /* 0x000fea0003800000 */
[----:B------:R0:W5:Y:S02]  /*3620*/  LDG.E.LTC128B R25, desc[UR36][R6.64+0x104] ;  /* 0x0001042406197981 */ /* 0x000164000c1e1920 */
.L_x_93:
[----:B------:R-:W-:Y:S05]  /*3630*/  BSYNC B1 ;  /* 0x0000000000017941 */ /* 0x000fea0003800000 */
.L_x_92:
[----:B-----5:R-:W-:Y:S01]  /*3640*/  FMUL R14, R25, R88 ;  /* 0x00000058190e7220 */ /* 0x020fe20000400000 */
[----:B------:R-:W-:Y:S01]  /*3650*/  ISETP.GT.AND P0, PT, R3, 0x8, P0 ;  /* 0x000000080300780c */ /* 0x000fe20000704270 */
[----:B------:R-:W-:Y:S02]  /*3660*/  BSSY B1, `(.L_x_94) ;  /* 0x0000005000017945 */ /* 0x000fe40003800000 */
[----:B------:R-:W-:-:S05]  /*3670*/  FFMA R57, R57, R19, R14 ;  /* 0x0000001339397223 */ /* 0x000fca000000000e */
[----:B------:R0:W-:Y:S05]  /*3680*/  @P2 STG.E desc[UR36][R10.64+0x104], R57 ;  /* 0x000104390a002986 */ /* 0x0001ea000c101924 */
[----:B------:R-:W-:Y:S05]  /*3690*/  @!P0 BRA `(.L_x_95) ;  /* 0x0000000000048947 */ /* 0x000fea0003800000 */
[----:B------:R0:W5:Y:S02]  /*36a0*/  LDG.E.LTC128B R25, desc[UR36][R8.64+0x100] ;  /* 0x0001002408197981 */ /* 0x000164000c1e1920 */
.L_x_95:
[----:B------:R-:W-:Y:S05]  /*36b0*/  BSYNC B1 ;  /* 0x0000000000017941 */ /* 0x000fea0003800000 */
.L_x_94:
        /* <DEDUP_REMOVED lines=8> */
.L_x_97:
[----:B------:R-:W-:Y:S05]  /*3740*/  BSYNC B1 ;  /* 0x0000000000017941 */ /* 0x000fea0003800000 */
.L_x_96:
        /* <DEDUP_REMOVED lines=8> */
.L_x_99:
[----:B------:R-:W-:Y:S05]  /*37d0*/  BSYNC B1 ;  /* 0x0000000000017941 */ /* 0x000fea0003800000 */
.L_x_98:
[----:B--2--5:R-:W-:Y:S01]  /*37e0*/  FMUL R5, R25, R88 ;  /* 0x0000005819057220 */ /* 0x024fe20000400000 */
[----:B------:R-:W-:Y:S01]  /*37f0*/  ISETP.GT.AND P1, PT, R3, RZ, P0 ;  /* 0x000000ff0300720c */ /* 0x000fe20000724270 */
[----:B------:R-:W-:Y:S02]  /*3800*/  BSSY B1, `(.L_x_100) ;  /* 0x0000005000017945 */ /* 0x000fe40003800000 */
[----:B------:R-:W-:-:S05]  /*3810*/  FFMA R5, R60, R19, R5 ;  /* 0x000000133c057223 */ /* 0x000fca0000000005 */
[----:B------:R2:W-:Y:S05]  /*3820*/  @P3 STG.E desc[UR36][R10.64+0x120], R5 ;  /* 0x000120050a003986 */ /* 0x0005ea000c101924 */
[----:B------:R-:W-:Y:S05]  /*3830*/  @!P1 BRA `(.L_x_101) ;  /* 0x0000000000049947 */ /* 0x000fea0003800000 */
[----:B------:R0:W5:Y:S02]  /*3840*/  LDG.E.LTC128B R25, desc[UR36][R6.64+0x124] ;  /* 0x0001242406197981 */ /* 0x000164000c1e1920 */
.L_x_101:
[----:B------:R-:W-:Y:S05]  /*3850*/  BSYNC B1 ;  /* 0x0000000000017941 */ /* 0x000fea0003800000 */
.L_x_100:
[----:B-----5:R-:W-:Y:S01]  /*3860*/  FMUL R14, R25, R88 ;  /* 0x00000058190e7220 */ /* 0x020fe20000400000 */
[----:B------:R-:W-:Y:S01]  /*3870*/  ISETP.GT.AND P2, PT, R3, 0x8, P2 ;  /* 0x000000080300780c */ /* 0x000fe20001744270 */
[----:B------:R-:W-:Y:S02]  /*3880*/  BSSY B1, `(.L_x_102) ;  /* 0x0000005000017945 */ /* 0x000fe40003800000 */
[----:B------:R-:W-:-:S05]  /*3890*/  FFMA R61, R61, R19, R14 ;  /* 0x000000133d3d7223 */ /* 0x000fca000000000e */
[----:B------:R0:W-:Y:S05]  /*38a0*/  @P1 STG.E desc[UR36][R10.64+0x124], R61 ;  /* 0x0001243d0a001986 */ /* 0x0001ea000c101924 */
[----:B------:R-:W-:Y:S05]  /*38b0*/  @!P2 BRA `(.L_x_103) ;  /* 0x000000000004a947 */ /* 0x000fea0003800000 */
[----:B------:R0:W5:Y:S02]  /*38c0*/  LDG.E.LTC128B R25, desc[UR36][R8.64+0x120] ;  /* 0x0001202408197981 */ /* 0x000164000c1e1920 */
.L_x_103:
[----:B------:R-:W-:Y:S05]  /*38d0*/  BSYNC B1 ;  /* 0x0000000000017941 */ /* 0x000fea0003800000 */
.L_x_102:
        /* <DEDUP_REMOVED lines=8> */
.L_x_105:
[----:B------:R-:W-:Y:S05]  /*3960*/  BSYNC B1 ;  /* 0x0000000000017941 */ /* 0x000fea0003800000 */
.L_x_104:
        /* <DEDUP_REMOVED lines=8> */
.L_x_107:
[----:B------:R-:W-:Y:S05]  /*39f0*/  BSYNC B1 ;  /* 0x0000000000017941 */ /* 0x000fea0003800000 */
.L_x_106:
[----:B--2--5:R-:W-:Y:S01]  /*3a00*/  FMUL R5, R25, R88 ;  /* 0x0000005819057220 */ /* 0x024fe20000400000 */
[----:B------:R-:W-:Y:S01]  /*3a10*/  ISETP.GT.AND P0, PT, R3, RZ, P2 ;  /* 0x000000ff0300720c */ /* 0x000fe20001704270 */
[----:B------:R-:W-:Y:S02]  /*3a20*/  BSSY B1, `(.L_x_108) ;  /* 0x0000005000017945 */ /* 0x000fe40003800000 */
[----:B------:R-:W-:-:S05]  /*3a30*/  FFMA R5, R64, R19, R5 ;  /* 0x0000001340057223 */ /* 0x000fca0000000005 */
[----:B------:R2:W-:Y:S05]  /*3a40*/  @P3 STG.E desc[UR36][R10.64+0x140], R5 ;  /* 0x000140050a003986 */ /* 0x0005ea000c101924 */
[----:B------:R-:W-:Y:S05]  /*3a50*/  @!P0 BRA `(.L_x_109) ;  /* 0x0000000000048947 */ /* 0x000fea0003800000 */
[----:B------:R0:W5:Y:S02]  /*3a60*/  LDG.E.LTC128B R25, desc[UR36][R6.64+0x144] ;  /* 0x0001442406197981 */ /* 0x000164000c1e1920 */
.L_x_109:
[----:B------:R-:W-:Y:S05]  /*3a70*/  BSYNC B1 ;  /* 0x0000000000017941 */ /* 0x000fea0003800000 */
.L_x_108:
[----:B-----5:R-:W-:Y:S01]  /*3a80*/  FMUL R14, R25, R88 ;  /* 0x00000058190e7220 */ /* 0x020fe20000400000 */
[----:B------:R-:W-:Y:S01]  /*3a90*/  ISETP.GT.AND P1, PT, R3, 0x8, P1 ;  /* 0x000000080300780c */ /* 0x000fe20000f24270 */
[----:B------:R-:W-:Y:S02]  /*3aa0*/  BSSY B1, `(.L_x_110) ;  /* 0x0000005000017945 */ /* 0x000fe40003800000 */
[----:B------:R-:W-:-:S05]  /*3ab0*/  FFMA R65, R65, R19, R14 ;  /* 0x0000001341417223 */ /* 0x000fca000000000e */
[----:B------:R0:W-:Y:S05]  /*3ac0*/  @P0 STG.E desc[UR36][R10.64+0x144], R65 ;  /* 0x000144410a000986 */ /* 0x0001ea000c101924 */
[----:B------:R-:W-:Y:S05]  /*3ad0*/  @!P1 BRA `(.L_x_111) ;  /* 0x0000000000049947 */ /* 0x000fea0003800000 */
[----:B------:R0:W5:Y:S02]  /*3ae0*/  LDG.E.LTC128B R25, desc[UR36][R8.64+0x140] ;  /* 0x0001402408197981 */ /* 0x000164000c1e1920 */
.L_x_111:
[----:B------:R-:W-:Y:S05]  /*3af0*/  BSYNC B1 ;  /* 0x0000000000017941 */ /* 0x000fea0003800000 */
.L_x_110:
        /* <DEDUP_REMOVED lines=8> */
.L_x_113:
[----:B------:R-:W-:Y:S05]  /*3b80*/  BSYNC B1 ;  /* 0x0000000000017941 */ /* 0x000fea0003800000 */
.L_x_112:
        /* <DEDUP_REMOVED lines=8> */
.L_x_115:
[----:B------:R-:W-:Y:S05]  /*3c10*/  BSYNC B1 ;  /* 0x0000000000017941 */ /* 0x000fea0003800000 */
.L_x_114:
[----:B--2--5:R-:W-:Y:S01]  /*3c20*/  FMUL R5, R25, R88 ;  /* 0x0000005819057220 */ /* 0x024fe20000400000 */
[----:B------:R-:W-:Y:S01]  /*3c30*/  ISETP.GT.AND P2, PT, R3, RZ, P1 ;  /* 0x000000ff0300720c */ /* 0x000fe20000f44270 */
[----:B------:R-:W-:Y:S02]  /*3c40*/  BSSY B1, `(.L_x_116) ;  /* 0x0000005000017945 */ /* 0x000fe40003800000 */
[----:B------:R-:W-:-:S05]  /*3c50*/  FFMA R5, R68, R19, R5 ;  /* 0x0000001344057223 */ /* 0x000fca0000000005 */
[----:B------:R2:W-:Y:S05]  /*3c60*/  @P3 STG.E desc[UR36][R10.64+0x160], R5 ;  /* 0x000160050a003986 */ /* 0x0005ea000c101924 */
[----:B------:R-:W-:Y:S05]  /*3c70*/  @!P2 BRA `(.L_x_117) ;  /* 0x000000000004a947 */ /* 0x000fea0003800000 */
[----:B------:R0:W5:Y:S02]  /*3c80*/  LDG.E.LTC128B R25, desc[UR36][R6.64+0x164] ;  /* 0x0001642406197981 */ /* 0x000164000c1e1920 */
.L_x_117:
[----:B------:R-:W-:Y:S05]  /*3c90*/  BSYNC B1 ;  /* 0x0000000000017941 */ /* 0x000fea0003800000 */
.L_x_116:
[----:B-----5:R-:W-:Y:S01]  /*3ca0*/  FMUL R14, R25, R88 ;  /* 0x00000058190e7220 */ /* 0x020fe20000400000 */
[----:B------:R-:W-:Y:S01]  /*3cb0*/  ISETP.GT.AND P0, PT, R3, 0x8, P0 ;  /* 0x000000080300780c */ /* 0x000fe20000704270 */
[----:B------:R-:W-:Y:S02]  /*3cc0*/  BSSY B1, `(.L_x_118) ;  /* 0x0000005000017945 */ /* 0x000fe40003800000 */
[----:B------:R-:W-:-:S05]  /*3cd0*/  FFMA R69, R69, R19, R14 ;  /* 0x0000001345457223 */ /* 0x000fca000000000e */
[----:B------:R0:W-:Y:S05]  /*3ce0*/  @P2 STG.E desc[UR36][R10.64+0x164], R69 ;  /* 0x000164450a002986 */ /* 0x0001ea000c101924 */
[----:B------:R-:W-:Y:S05]  /*3cf0*/  @!P0 BRA `(.L_x_119) ;  /* 0x0000000000048947 */ /* 0x000fea0003800000 */
[----:B------:R0:W5:Y:S02]  /*3d00*/  LDG.E.LTC128B R25, desc[UR36][R8.64+0x160] ;  /* 0x0001602408197981 */ /* 0x000164000c1e1920 */
.L_x_119:
[----:B------:R-:W-:Y:S05]  /*3d10*/  BSYNC B1 ;  /* 0x0000000000017941 */ /* 0x000fea0003800000 */
.L_x_118:
        /* <DEDUP_REMOVED lines=8> */
.L_x_121:
[----:B------:R-:W-:Y:S05]  /*3da0*/  BSYNC B1 ;  /* 0x0000000000017941 */ /* 0x000fea0003800000 */
.L_x_120:
        /* <DEDUP_REMOVED lines=8> */
.L_x_123:
[----:B------:R-:W-:Y:S05]  /*3e30*/  BSYNC B1 ;  /* 0x0000000000017941 */ /* 0x000fea0003800000 */
.L_x_122:
[----:B--2--5:R-:W-:Y:S01]  /*3e40*/  FMUL R5, R25, R88 ;  /* 0x0000005819057220 */ /* 0x024fe20000400000 */
[----:B------:R-:W-:Y:S01]  /*3e50*/  ISETP.GT.AND P1, PT, R3, RZ, P0 ;  /* 0x000000ff0300720c */ /* 0x000fe20000724270 */
[----:B------:R-:W-:Y:S02]  /*3e60*/  BSSY B1, `(.L_x_124) ;  /* 0x0000005000017945 */ /* 0x000fe40003800000 */
[----:B------:R-:W-:-:S05]  /*3e70*/  FFMA R5, R72, R19, R5 ;  /* 0x0000001348057223 */ /* 0x000fca0000000005 */
[----:B------:R2:W-:Y:S05]  /*3e80*/  @P3 STG.E desc[UR36][R10.64+0x180], R5 ;  /* 0x000180050a003986 */ /* 0x0005ea000c101924 */
[----:B------:R-:W-:Y:S05]  /*3e90*/  @!P1 BRA `(.L_x_125) ;  /* 0x0000000000049947 */ /* 0x000fea0003800000 */
[----:B------:R0:W5:Y:S02]  /*3ea0*/  LDG.E.LTC128B R25, desc[UR36][R6.64+0x184] ;  /* 0x0001842406197981 */ /* 0x000164000c1e1920 */
.L_x_125:
[----:B------:R-:W-:Y:S05]  /*3eb0*/  BSYNC B1 ;  /* 0x0000000000017941 */ /* 0x000fea0003800000 */
.L_x_124:
[----:B-----5:R-:W-:Y:S01]  /*3ec0*/  FMUL R14, R25, R88 ;  /* 0x00000058190e7220 */ /* 0x020fe20000400000 */
[----:B------:R-:W-:Y:S01]  /*3ed0*/  ISETP.GT.AND P2, PT, R3, 0x8, P2 ;  /* 0x000000080300780c */ /* 0x000fe20001744270 */
[----:B------:R-:W-:Y:S02]  /*3ee0*/  BSSY B1, `(.L_x_126) ;  /* 0x0000005000017945 */ /* 0x000fe40003800000 */
[----:B------:R-:W-:-:S05]  /*3ef0*/  FFMA R73, R73, R19, R14 ;  /* 0x0000001349497223 */ /* 0x000fca000000000e */
[----:B------:R0:W-:Y:S05]  /*3f00*/  @P1 STG.E desc[UR36][R10.64+0x184], R73 ;  /* 0x000184490a001986 */ /* 0x0001ea000c101924 */
[----:B------:R-:W-:Y:S05]  /*3f10*/  @!P2 BRA `(.L_x_127) ;  /* 0x000000000004a947 */ /* 0x000fea0003800000 */
[----:B------:R0:W5:Y:S02]  /*3f20*/  LDG.E.LTC128B R25, desc[UR36][R8.64+0x180] ;  /* 0x0001802408197981 */ /* 0x000164000c1e1920 */
.L_x_127:
[----:B------:R-:W-:Y:S05]  /*3f30*/  BSYNC B1 ;  /* 0x0000000000017941 */ /* 0x000fea0003800000 */
.L_x_126:
        /* <DEDUP_REMOVED lines=8> */
.L_x_129:
[----:B------:R-:W-:Y:S05]  /*3fc0*/  BSYNC B1 ;  /* 0x0000000000017941 */ /* 0x000fea0003800000 */
.L_x_128:
        /* <DEDUP_REMOVED lines=8> */
.L_x_131:
[----:B------:R-:W-:Y:S05]  /*4050*/  BSYNC B1 ;  /* 0x0000000000017941 */ /* 0x000fea0003800000 */
.L_x_130:
[----:B--2--5:R-:W-:Y:S01]  /*4060*/  FMUL R5, R25, R88 ;  /* 0x0000005819057220 */ /* 0x024fe20000400000 */
[----:B------:R-:W-:Y:S01]  /*4070*/  ISETP.GT.AND P0, PT, R3, RZ, P2 ;  /* 0x000000ff0300720c */ /* 0x000fe20001704270 */
[----:B------:R-:W-:Y:S02]  /*4080*/  BSSY B1, `(.L_x_132) ;  /* 0x0000005000017945 */ /* 0x000fe40003800000 */
[----:B------:R-:W-:-:S05]  /*4090*/  FFMA R5, R76, R19, R5 ;  /* 0x000000134c057223 */ /* 0x000fca0000000005 */
[----:B------:R2:W-:Y:S05]  /*40a0*/  @P3 STG.E desc[UR36][R10.64+0x1a0], R5 ;  /* 0x0001a0050a003986 */ /* 0x0005ea000c101924 */
[----:B------:R-:W-:Y:S05]  /*40b0*/  @!P0 BRA `(.L_x_133) ;  /* 0x0000000000048947 */ /* 0x000fea0003800000 */
[----:B------:R0:W5:Y:S02]  /*40c0*/  LDG.E.LTC128B R25, desc[UR36][R6.64+0x1a4] ;  /* 0x0001a42406197981 */ /* 0x000164000c1e1920 */
.L_x_133:
[----:B------:R-:W-:Y:S05]  /*40d0*/  BSYNC B1 ;  /* 0x0000000000017941 */ /* 0x000fea0003800000 */
.L_x_132:
[----:B-----5:R-:W-:Y:S01]  /*40e0*/  FMUL R14, R25, R88 ;  /* 0x00000058190e7220 */ /* 0x020fe20000400000 */
[----:B------:R-:W-:Y:S01]  /*40f0*/  ISETP.GT.AND P1, PT, R3, 0x8, P1 ;  /* 0x000000080300780c */ /* 0x000fe20000f24270 */
[----:B------:R-:W-:Y:S02]  /*4100*/  BSSY B1, `(.L_x_134) ;  /* 0x0000005000017945 */ /* 0x000fe40003800000 */
[----:B------:R-:W-:-:S05]  /*4110*/  FFMA R77, R77, R19, R14 ;  /* 0x000000134d4d7223 */ /* 0x000fca000000000e */
[----:B------:R0:W-:Y:S05]  /*4120*/  @P0 STG.E desc[UR36][R10.64+0x1a4], R77 ;  /* 0x0001a44d0a000986 */ /* 0x0001ea000c101924 */
[----:B------:R-:W-:Y:S05]  /*4130*/  @!P1 BRA `(.L_x_135) ;  /* 0x0000000000049947 */ /* 0x000fea0003800000 */
[----:B------:R0:W5:Y:S02]  /*4140*/  LDG.E.LTC128B R25, desc[UR36][R8.64+0x1a0] ;  /* 0x0001a02408197981 */ /* 0x000164000c1e1920 */
.L_x_135:
[----:B------:R-:W-:Y:S05]  /*4150*/  BSYNC B1 ;  /* 0x0000000000017941 */ /* 0x000fea0003800000 */
.L_x_134:
        /* <DEDUP_REMOVED lines=8> */
.L_x_137:
[----:B------:R-:W-:Y:S05]  /*41e0*/  BSYNC B1 ;  /* 0x0000000000017941 */ /* 0x000fea0003800000 */
.L_x_136:
        /* <DEDUP_REMOVED lines=8> */
.L_x_139:
[----:B------:R-:W-:Y:S05]  /*4270*/  BSYNC B1 ;  /* 0x0000000000017941 */ /* 0x000fea0003800000 */
.L_x_138:
[----:B--2--5:R-:W-:Y:S01]  /*4280*/  FMUL R5, R25, R88 ;  /* 0x0000005819057220 */ /* 0x024fe20000400000 */
[----:B------:R-:W-:Y:S01]  /*4290*/  ISETP.GT.AND P2, PT, R3, RZ, P1 ;  /* 0x000000ff0300720c */ /* 0x000fe20000f44270 */
[----:B------:R-:W-:Y:S02]  /*42a0*/  BSSY B1, `(.L_x_140) ;  /* 0x0000005000017945 */ /* 0x000fe40003800000 */
[----:B------:R-:W-:-:S05]  /*42b0*/  FFMA R5, R80, R19, R5 ;  /* 0x0000001350057223 */ /* 0x000fca0000000005 */
[----:B------:R2:W-:Y:S05]  /*42c0*/  @P3 STG.E desc[UR36][R10.64+0x1c0], R5 ;  /* 0x0001c0050a003986 */ /* 0x0005ea000c101924 */
[----:B------:R-:W-:Y:S05]  /*42d0*/  @!P2 BRA `(.L_x_141) ;  /* 0x000000000004a947 */ /* 0x000fea0003800000 */
[----:B------:R0:W5:Y:S02]  /*42e0*/  LDG.E.LTC128B R25, desc[UR36][R6.64+0x1c4] ;  /* 0x0001c42406197981 */ /* 0x000164000c1e1920 */
.L_x_141:
[----:B------:R-:W-:Y:S05]  /*42f0*/  BSYNC B1 ;  /* 0x0000000000017941 */ /* 0x000fea0003800000 */
.L_x_140:
[----:B-----5:R-:W-:Y:S01]  /*4300*/  FMUL R14, R25, R88 ;  /* 0x00000058190e7220 */ /* 0x020fe20000400000 */
[----:B------:R-:W-:Y:S01]  /*4310*/  ISETP.GT.AND P0, PT, R3, 0x8, P0 ;  /* 0x000000080300780c */ /* 0x000fe20000704270 */
[----:B------:R-:W-:Y:S02]  /*4320*/  BSSY B1, `(.L_x_142) ;  /* 0x0000005000017945 */ /* 0x000fe40003800000 */
[----:B------:R-:W-:-:S05]  /*4330*/  FFMA R81, R81, R19, R14 ;  /* 0x0000001351517223 */ /* 0x000fca000000000e */
[----:B------:R0:W-:Y:S05]  /*4340*/  @P2 STG.E desc[UR36][R10.64+0x1c4], R81 ;  /* 0x0001c4510a002986 */ /* 0x0001ea000c101924 */
[----:B------:R-:W-:Y:S05]  /*4350*/  @!P0 BRA `(.L_x_143) ;  /* 0x0000000000048947 */ /* 0x000fea0003800000 */
[----:B------:R0:W5:Y:S02]  /*4360*/  LDG.E.LTC128B R25, desc[UR36][R8.64+0x1c0] ;  /* 0x0001c02408197981 */ /* 0x000164000c1e1920 */
.L_x_143:
[----:B------:R-:W-:Y:S05]  /*4370*/  BSYNC B1 ;  /* 0x0000000000017941 */ /* 0x000fea0003800000 */
.L_x_142:
        /* <DEDUP_REMOVED lines=8> */
.L_x_145:
[----:B------:R-:W-:Y:S05]  /*4400*/  BSYNC B1 ;  /* 0x0000000000017941 */ /* 0x000fea0003800000 */
.L_x_144:
[----:B-----5:R-:W-:Y:S01]  /*4410*/  FMUL R14, R25, R88 ;  /* 0x00000058190e7220 */ /* 0x020fe20000400000 */
[----:B------:R-:W-:Y:S01]  /*4420*/  ISETP.GT.AND P0, PT, R4, 0x79, PT ;  /* 0x000000790400780c */ /* 0x000fe20003f04270 */
[----:B------:R-:W-:Y:S01]  /*4430*/  @P1 IMAD.MOV.U32 R4, RZ, RZ, R12 ;  /* 0x000000ffff041224 */ /* 0x000fe200078e000c */
[----:B------:R-:W-:Y:S01]  /*4440*/  ISETP.GT.AND P3, PT, R3, RZ, P2 ;  /* 0x000000ff0300720c */ /* 0x000fe20001764270 */
[----:B------:R-:W-:Y:S01]  /*4450*/  FFMA R83, R83, R19, R14 ;  /* 0x0000001353537223 */ /* 0x000fe2000000000e */
[----:B--2---:R-:W-:Y:S01]  /*4460*/  @P1 IMAD.MOV.U32 R5, RZ, RZ, R13 ;  /* 0x000000ffff051224 */ /* 0x004fe200078e000d */
[----:B------:R-:W-:Y:S04]  /*4470*/  BSSY B1, `(.L_x_146) ;  /* 0x0000004000017945 */ /* 0x000fe80003800000 */
[----:B------:R2:W-:Y:S06]  /*4480*/  @P1 STG.E desc[UR36][R4.64+0x1c4], R83 ;  /* 0x0001c45304001986 */ /* 0x0005ec000c101924 */
[----:B------:R-:W-:Y:S05]  /*4490*/  @!P3 BRA `(.L_x_147) ;  /* 0x000000000004b947 */ /* 0x000fea0003800000 */
[----:B------:R0:W5:Y:S02]  /*44a0*/  LDG.E.LTC128B R25, desc[UR36][R6.64+0x1e0] ;  /* 0x0001e02406197981 */ /* 0x000164000c1e1920 */
.L_x_147:
[----:B------:R-:W-:Y:S05]  /*44b0*/  BSYNC B1 ;  /* 0x0000000000017941 */ /* 0x000fea0003800000 */
.L_x_146:
[----:B--2--5:R-:W-:Y:S01]  /*44c0*/  FMUL R5, R25, R88 ;  /* 0x0000005819057220 */ /* 0x024fe20000400000 */
[----:B------:R-:W-:Y:S01]  /*44d0*/  @P3 IMAD.MOV.U32 R4, RZ, RZ, R10 ;  /* 0x000000ffff043224 */ /* 0x000fe200078e000a */
[----:B------:R-:W-:Y:S01]  /*44e0*/  ISETP.GT.AND P1, PT, R3, RZ, P0 ;  /* 0x000000ff0300720c */ /* 0x000fe20000724270 */
[----:B------:R-:W-:Y:S01]  /*44f0*/  BSSY B1, `(.L_x_148) ;  /* 0x0000006000017945 */ /* 0x000fe20003800000 */
[----:B------:R-:W-:Y:S01]  /*4500*/  FFMA R15, R84, R19, R5 ;  /* 0x00000013540f7223 */ /* 0x000fe20000000005 */
[----:B------:R-:W-:-:S05]  /*4510*/  @P3 IMAD.MOV.U32 R5, RZ, RZ, R11 ;  /* 0x000000ffff053224 */ /* 0x000fca00078e000b */
[----:B------:R2:W-:Y:S05]  /*4520*/  @P3 STG.E desc[UR36][R4.64+0x1e0], R15 ;  /* 0x0001e00f04003986 */ /* 0x0005ea000c101924 */
[----:B------:R-:W-:Y:S05]  /*4530*/  @!P1 BRA `(.L_x_149) ;  /* 0x0000000000049947 */ /* 0x000fea0003800000 */
[----:B------:R0:W5:Y:S02]  /*4540*/  LDG.E.LTC128B R25, desc[UR36][R6.64+0x1e4] ;  /* 0x0001e42406197981 */ /* 0x000164000c1e1920 */
.L_x_149:
[----:B------:R-:W-:Y:S05]  /*4550*/  BSYNC B1 ;  /* 0x0000000000017941 */ /* 0x000fea0003800000 */
.L_x_148:
[----:B--2--5:R-:W-:Y:S01]  /*4560*/  FMUL R4, R25, R88 ;  /* 0x0000005819047220 */ /* 0x024fe20000400000 */
[----:B------:R-:W-:Y:S01]  /*4570*/  ISETP.GT.AND P2, PT, R3, 0x8, P2 ;  /* 0x000000080300780c */ /* 0x000fe20001744270 */
[----:B------:R-:W-:Y:S02]  /*4580*/  BSSY B1, `(.L_x_150) ;  /* 0x0000005000017945 */ /* 0x000fe40003800000 */
[----:B------:R-:W-:-:S05]  /*4590*/  FFMA R85, R85, R19, R4 ;  /* 0x0000001355557223 */ /* 0x000fca0000000004 */
[----:B------:R2:W-:Y:S05]  /*45a0*/  @P1 STG.E desc[UR36][R10.64+0x1e4], R85 ;  /* 0x0001e4550a001986 */ /* 0x0005ea000c101924 */
[----:B------:R-:W-:Y:S05]  /*45b0*/  @!P2 BRA `(.L_x_151) ;  /* 0x000000000004a947 */ /* 0x000fea0003800000 */
[----:B------:R0:W5:Y:S02]  /*45c0*/  LDG.E.LTC128B R25, desc[UR36][R8.64+0x1e0] ;  /* 0x0001e02408197981 */ /* 0x000164000c1e1920 */
.L_x_151:
[----:B------:R-:W-:Y:S05]  /*45d0*/  BSYNC B1 ;  /* 0x0000000000017941 */ /* 0x000fea0003800000 */
.L_x_150:
[----:B-----5:R-:W-:Y:S01]  /*45e0*/  FMUL R5, R25, R88 ;  /* 0x0000005819057220 */ /* 0x020fe20000400000 */
[----:B------:R-:W-:Y:S01]  /*45f0*/  @P2 IMAD.MOV.U32 R4, RZ, RZ, R12 ;  /* 0x000000ffff042224 */ /* 0x000fe200078e000c */
[----:B------:R-:W-:Y:S01]  /*4600*/  ISETP.GT.AND P0, PT, R3, 0x8, P0 ;  /* 0x000000080300780c */ /* 0x000fe20000704270 */
[----:B------:R-:W-:Y:S01]  /*4610*/  BSSY B1, `(.L_x_152) ;  /* 0x0000006000017945 */ /* 0x000fe20003800000 */
[----:B01--4-:R-:W-:Y:S01]  /*4620*/  FFMA R7, R86, R19, R5 ;  /* 0x0000001356077223 */ /* 0x013fe20000000005 */
[----:B------:R-:W-:-:S05]  /*4630*/  @P2 IMAD.MOV.U32 R5, RZ, RZ, R13 ;  /* 0x000000ffff052224 */ /* 0x000fca00078e000d */
[----:B------:R0:W-:Y:S05]  /*4640*/  @P2 STG.E desc[UR36][R4.64+0x1e0], R7 ;  /* 0x0001e00704002986 */ /* 0x0001ea000c101924 */
[----:B------:R-:W-:Y:S05]  /*4650*/  @!P0 BRA `(.L_x_153) ;  /* 0x0000000000048947 */ /* 0x000fea0003800000 */
[----:B------:R1:W5:Y:S02]  /*4660*/  LDG.E.LTC128B R25, desc[UR36][R8.64+0x1e4] ;  /* 0x0001e42408197981 */ /* 0x000364000c1e1920 */
.L_x_153:
[----:B------:R-:W-:Y:S05]  /*4670*/  BSYNC B1 ;  /* 0x0000000000017941 */ /* 0x000fea0003800000 */
.L_x_152:
[----:B0----5:R-:W-:-:S04]  /*4680*/  FMUL R4, R25, R88 ;  /* 0x0000005819047220 */ /* 0x021fc80000400000 */
[----:B------:R-:W-:Y:S01]  /*4690*/  FFMA R87, R87, R19, R4 ;  /* 0x0000001357577223 */ /* 0x000fe20000000004 */
[----:B------:R-:W-:Y:S06]  /*46a0*/  @!P0 BRA `(.L_x_154) ;  /* 0x0000000c00c88947 */ /* 0x000fec0003800000 */
[----:B------:R0:W-:Y:S01]  /*46b0*/  STG.E desc[UR36][R12.64+0x1e4], R87 ;  /* 0x0001e4570c007986 */ /* 0x0001e2000c101924 */
[----:B------:R-:W-:Y:S05]  /*46c0*/  BRA `(.L_x_154) ;  /* 0x0000000c00c07947 */ /* 0x000fea0003800000 */
.L_x_29:
[----:B------:R-:W-:Y:S01]  /*46d0*/  ISETP.GT.AND P0, PT, R4, 0x1, PT ;  /* 0x000000010400780c */ /* 0x000fe20003f04270 */
[----:B------:R-:W-:Y:S01]  /*46e0*/  ULDC.64 UR4, c[0x0][0x5c0] ;  /* 0x0001700000047ab9 */ /* 0x000fe20000000a00 */
[-C--:B------:R-:W-:Y:S01]  /*46f0*/  FMUL R5, R24, R19.reuse ;  /* 0x0000001318057220 */ /* 0x080fe20000400000 */
[C---:B------:R-:W-:Y:S01]  /*4700*/  LEA R6, P4, R102.reuse, UR4, 0x2 ;  /* 0x0000000466067c11 */ /* 0x040fe2000f8810ff */
[-C--:B------:R-:W-:Y:S01]  /*4710*/  FMUL R25, R25, R19.reuse ;  /* 0x0000001319197220 */ /* 0x080fe20000400000 */
[----:B------:R-:W-:Y:S01]  /*4720*/  ISETP.GT.AND P2, PT, R3, RZ, P0 ;  /* 0x000000ff0300720c */ /* 0x000fe20000744270 */
[-C--:B------:R-:W-:Y:S01]  /*4730*/  FMUL R27, R27, R19.reuse ;  /* 0x000000131b1b7220 */ /* 0x080fe20000400000 */
[----:B------:R-:W-:Y:S01]  /*4740*/  LEA.HI.X R7, R102, UR5, R111, 0x2, P4 ;  /* 0x0000000566077c11 */ /* 0x000fe2000a0f146f */
[-C--:B------:R-:W-:Y:S01]  /*4750*/  FMUL R11, R28, R19.reuse ;  /* 0x000000131c0b7220 */ /* 0x080fe20000400000 */
[----:B------:R-:W-:Y:S01]  /*4760*/  ISETP.GT.AND P3, PT, R3, 0x8, P3 ;  /* 0x000000080300780c */ /* 0x000fe20001f64270 */
[-C--:B------:R-:W-:Y:S01]  /*4770*/  FMUL R29, R29, R19.reuse ;  /* 0x000000131d1d7220 */ /* 0x080fe20000400000 */
[C---:B------:R-:W-:Y:S01]  /*4780*/  SHF.L.U64.HI R9, R92.reuse, 0x2, R91 ;  /* 0x000000025c097819 */ /* 0x040fe2000001025b */
[----:B------:R0:W-:Y:S01]  /*4790*/  @P1 STG.E desc[UR36][R6.64], R5 ;  /* 0x0000000506001986 */ /* 0x0001e2000c101924 */
[----:B------:R-:W-:Y:S01]  /*47a0*/  ISETP.GT.AND P0, PT, R3, 0x8, P0 ;  /* 0x000000080300780c */ /* 0x000fe20000704270 */
[-C--:B------:R-:W-:Y:S01]  /*47b0*/  FMUL R31, R31, R19.reuse ;  /* 0x000000131f1f7220 */ /* 0x080fe20000400000 */
[----:B------:R-:W-:Y:S01]  /*47c0*/  LEA R8, P1, R92, R6, 0x2 ;  /* 0x000000065c087211 */ /* 0x000fe200078210ff */
[-C--:B------:R-:W-:Y:S01]  /*47d0*/  FMUL R33, R33, R19.reuse ;  /* 0x0000001321217220 */ /* 0x080fe20000400000 */
[C---:B------:R-:W-:Y:S01]  /*47e0*/  ISETP.GT.AND P5, PT, R4.reuse, 0x8, PT ;  /* 0x000000080400780c */ /* 0x040fe20003fa4270 */
[----:B------:R-:W-:Y:S01]  /*47f0*/  @P2 STG.E desc[UR36][R6.64+0x4], R25 ;  /* 0x0000041906002986 */ /* 0x000fe2000c101924 */
[----:B------:R-:W-:Y:S01]  /*4800*/  ISETP.GT.AND P4, PT, R4, 0x9, PT ;  /* 0x000000090400780c */ /* 0x000fe20003f84270 */
[----:B------:R-:W-:Y:S01]  /*4810*/  IMAD.X R9, R9, 0x1, R7, P1 ;  /* 0x0000000109097824 */ /* 0x000fe200008e0607 */
[----:B------:R-:W-:Y:S01]  /*4820*/  ISETP.GT.AND P2, PT, R3, RZ, P5 ;  /* 0x000000ff0300720c */ /* 0x000fe20002f44270 */
[-C--:B------:R-:W-:Y:S01]  /*4830*/  FMUL R35, R35, R19.reuse ;  /* 0x0000001323237220 */ /* 0x080fe20000400000 */
[C---:B------:R-:W-:Y:S01]  /*4840*/  ISETP.GT.AND P1, PT, R3.reuse, RZ, P4 ;  /* 0x000000ff0300720c */ /* 0x040fe20002724270 */
[-C--:B0-----:R-:W-:Y:S01]  /*4850*/  FMUL R5, R26, R19.reuse ;  /* 0x000000131a057220 */ /* 0x081fe20000400000 */
[----:B------:R-:W-:Y:S01]  /*4860*/  ISETP.GT.AND P4, PT, R3, 0x8, P4 ;  /* 0x000000080300780c */ /* 0x000fe20002784270 */
[-C--:B------:R-:W-:Y:S01]  /*4870*/  FMUL R37, R37, R19.reuse ;  /* 0x0000001325257220 */ /* 0x080fe20000400000 */
[-C--:B------:R-:W-:Y:S01]  /*4880*/  FMUL R39, R39, R19.reuse ;  /* 0x0000001327277220 */ /* 0x080fe20000400000 */
[-C--:B------:R-:W-:Y:S01]  /*4890*/  FMUL R41, R41, R19.reuse ;  /* 0x0000001329297220 */ /* 0x080fe20000400000 */
[----:B------:R0:W-:Y:S01]  /*48a0*/  @P3 STG.E desc[UR36][R8.64], R5 ;  /* 0x0000000508003986 */ /* 0x0001e2000c101924 */
[C---:B------:R-:W-:Y:S01]  /*48b0*/  ISETP.GT.AND P3, PT, R4.reuse, 0x11, PT ;  /* 0x000000110400780c */ /* 0x040fe20003f64270 */
[-C--:B------:R-:W-:Y:S01]  /*48c0*/  FMUL R43, R43, R19.reuse ;  /* 0x000000132b2b7220 */ /* 0x080fe20000400000 */
[-C--:B------:R-:W-:Y:S01]  /*48d0*/  FMUL R45, R45, R19.reuse ;  /* 0x000000132d2d7220 */ /* 0x080fe20000400000 */
[----:B------:R-:W-:Y:S01]  /*48e0*/  @P0 STG.E desc[UR36][R8.64+0x4], R27 ;  /* 0x0000041b08000986 */ /* 0x000fe2000c101924 */
[----:B------:R-:W-:Y:S01]  /*48f0*/  ISETP.GT.AND P0, PT, R3, 0x8, P5 ;  /* 0x000000080300780c */ /* 0x000fe20002f04270 */
[-C--:B------:R-:W-:Y:S01]  /*4900*/  FMUL R47, R47, R19.reuse ;  /* 0x000000132f2f7220 */ /* 0x080fe20000400000 */
[----:B------:R-:W-:Y:S01]  /*4910*/  ISETP.GT.AND P5, PT, R4, 0x10, PT ;  /* 0x000000100400780c */ /* 0x000fe20003fa4270 */
[----:B------:R1:W-:Y:S01]  /*4920*/  @P2 STG.E desc[UR36][R6.64+0x20], R11 ;  /* 0x0000200b06002986 */ /* 0x0003e2000c101924 */
[-C--:B------:R-:W-:Y:S01]  /*4930*/  FMUL R49, R49, R19.reuse ;  /* 0x0000001331317220 */ /* 0x080fe20000400000 */
[-C--:B------:R-:W-:Y:S01]  /*4940*/  FMUL R51, R51, R19.reuse ;  /* 0x0000001333337220 */ /* 0x080fe20000400000 */
[C---:B------:R-:W-:Y:S01]  /*4950*/  ISETP.GT.AND P2, PT, R3.reuse, RZ, P5 ;  /* 0x000000ff0300720c */ /* 0x040fe20002f44270 */
[----:B------:R-:W-:Y:S01]  /*4960*/  @P1 STG.E desc[UR36][R6.64+0x24], R29 ;  /* 0x0000241d06001986 */ /* 0x000fe2000c101924 */
[C---:B------:R-:W-:Y:S01]  /*4970*/  ISETP.GT.AND P1, PT, R3.reuse, RZ, P3 ;  /* 0x000000ff0300720c */ /* 0x040fe20001f24270 */
[-C--:B0-----:R-:W-:Y:S01]  /*4980*/  FMUL R5, R30, R19.reuse ;  /* 0x000000131e057220 */ /* 0x081fe20000400000 */
[----:B------:R-:W-:Y:S01]  /*4990*/  ISETP.GT.AND P3, PT, R3, 0x8, P3 ;  /* 0x000000080300780c */ /* 0x000fe20001f64270 */
[-C--:B------:R-:W-:Y:S01]  /*49a0*/  FMUL R53, R53, R19.reuse ;  /* 0x0000001335357220 */ /* 0x080fe20000400000 */
[-C--:B------:R-:W-:Y:S01]  /*49b0*/  FMUL R55, R55, R19.reuse ;  /* 0x0000001337377220 */ /* 0x080fe20000400000 */
[-C--:B------:R-:W-:Y:S01]  /*49c0*/  FMUL R57, R57, R19.reuse ;  /* 0x0000001339397220 */ /* 0x080fe20000400000 */
[----:B------:R0:W-:Y:S01]  /*49d0*/  @P0 STG.E desc[UR36][R8.64+0x20], R5 ;  /* 0x0000200508000986 */ /* 0x0001e2000c101924 */
[-C--:B-1----:R-:W-:Y:S01]  /*49e0*/  FMUL R11, R32, R19.reuse ;  /* 0x00000013200b7220 */ /* 0x082fe20000400000 */
[----:B------:R-:W-:Y:S01]  /*49f0*/  ISETP.GT.AND P0, PT, R3, 0x8, P5 ;  /* 0x000000080300780c */ /* 0x000fe20002f04270 */
[-C--:B------:R-:W-:Y:S01]  /*4a00*/  FMUL R59, R59, R19.reuse ;  /* 0x000000133b3b7220 */ /* 0x080fe20000400000 */
[----:B------:R-:W-:Y:S01]  /*4a10*/  @P4 STG.E desc[UR36][R8.64+0x24], R31 ;  /* 0x0000241f08004986 */ /* 0x000fe2000c101924 */
[C---:B------:R-:W-:Y:S01]  /*4a20*/  ISETP.GT.AND P5, PT, R4.reuse, 0x18, PT ;  /* 0x000000180400780c */ /* 0x040fe20003fa4270 */
[-C--:B------:R-:W-:Y:S01]  /*4a30*/  FMUL R61, R61, R19.reuse ;  /* 0x000000133d3d7220 */ /* 0x080fe20000400000 */
[----:B------:R-:W-:Y:S01]  /*4a40*/  ISETP.GT.AND P4, PT, R4, 0x19, PT ;  /* 0x000000190400780c */ /* 0x000fe20003f84270 */
[----:B------:R1:W-:Y:S01]  /*4a50*/  @P2 STG.E desc[UR36][R6.64+0x40], R11 ;  /* 0x0000400b06002986 */ /* 0x0003e2000c101924 */
[----:B------:R-:W-:Y:S01]  /*4a60*/  ISETP.GT.AND P2, PT, R3, RZ, P5 ;  /* 0x000000ff0300720c */ /* 0x000fe20002f44270 */
[-C--:B------:R-:W-:Y:S01]  /*4a70*/  FMUL R63, R63, R19.reuse ;  /* 0x000000133f3f7220 */ /* 0x080fe20000400000 */
[-C--:B------:R-:W-:Y:S01]  /*4a80*/  FMUL R65, R65, R19.reuse ;  /* 0x0000001341417220 */ /* 0x080fe20000400000 */
        /* <DEDUP_REMOVED lines=32> */
[----:B------:R-:W-:Y:S01]  /*4c90*/  FMUL R87, R87, R19 ;  /* 0x0000001357577220 */ /* 0x000fe20000400000 */
[----:B------:R-:W-:Y:S01]  /*4ca0*/  ISETP.GT.AND P4, PT, R4, 0x29, PT ;  /* 0x000000290400780c */ /* 0x000fe20003f84270 */
[----:B------:R1:W-:Y:S01]  /*4cb0*/  @P2 STG.E desc[UR36][R6.64+0x80], R11 ;  /* 0x0000800b06002986 */ /* 0x0003e2000c101924 */
[----:B------:R-:W-:-:S03]  /*4cc0*/  ISETP.GT.AND P2, PT, R3, RZ, P5 ;  /* 0x000000ff0300720c */ /* 0x000fc60002f44270 */
[----:B------:R-:W-:Y:S01]  /*4cd0*/  @P1 STG.E desc[UR36][R6.64+0x84], R41 ;  /* 0x0000842906001986 */ /* 0x000fe2000c101924 */
[C---:B------:R-:W-:Y:S01]  /*4ce0*/  ISETP.GT.AND P1, PT, R3.reuse, RZ, P4 ;  /* 0x000000ff0300720c */ /* 0x040fe20002724270 */
[----:B0-----:R-:W-:Y:S01]  /*4cf0*/  FMUL R5, R42, R19 ;  /* 0x000000132a057220 */ /* 0x001fe20000400000 */
[----:B------:R-:W-:-:S04]  /*4d00*/  ISETP.GT.AND P4, PT, R3, 0x8, P4 ;  /* 0x000000080300780c */ /* 0x000fc80002784270 */
[----:B------:R0:W-:Y:S01]  /*4d10*/  @P0 STG.E desc[UR36][R8.64+0x80], R5 ;  /* 0x0000800508000986 */ /* 0x0001e2000c101924 */
[----:B-1----:R-:W-:Y:S01]  /*4d20*/  FMUL R11, R44, R19 ;  /* 0x000000132c0b7220 */ /* 0x002fe20000400000 */
[C---:B------:R-:W-:Y:S02]  /*4d30*/  ISETP.GT.AND P0, PT, R3.reuse, 0x8, P5 ;  /* 0x000000080300780c */ /* 0x040fe40002f04270 */
[----:B------:R-:W-:Y:S01]  /*4d40*/  @P3 STG.E desc[UR36][R8.64+0x84], R43 ;  /* 0x0000842b08003986 */ /* 0x000fe2000c101924 */
[C---:B------:R-:W-:Y:S02]  /*4d50*/  ISETP.GT.AND P5, PT, R4.reuse, 0x30, PT ;  /* 0x000000300400780c */ /* 0x040fe40003fa4270 */
        /* <DEDUP_REMOVED lines=21> */
[----:B------:R-:W-:Y:S02]  /*4eb0*/  ISETP.GT.AND P0, PT, R3, 0x8, P5 ;  /* 0x000000080300780c */ /* 0x000fe40002f04270 */
[----:B------:R-:W-:Y:S01]  /*4ec0*/  @P3 STG.E desc[UR36][R8.64+0xc4], R51 ;  /* 0x0000c43308003986 */ /* 0x000fe2000c101924 */
[----:B------:R-:W-:-:S03]  /*4ed0*/  ISETP.GT.AND P5, PT, R4, 0x40, PT ;  /* 0x000000400400780c */ /* 0x000fc60003fa4270 */
[----:B------:R1:W-:Y:S01]  /*4ee0*/  @P2 STG.E desc[UR36][R6.64+0xe0], R11 ;  /* 0x0000e00b06002986 */ /* 0x0003e2000c101924 */
[----:B------:R-:W-:-:S03]  /*4ef0*/  ISETP.GT.AND P3, PT, R3, RZ, P5 ;  /* 0x000000ff0300720c */ /* 0x000fc60002f64270 */
[----:B------:R-:W-:Y:S01]  /*4f00*/  @P1 STG.E desc[UR36][R6.64+0xe4], R53 ;  /* 0x0000e43506001986 */ /* 0x000fe2000c101924 */
[----:B------:R-:W-:Y:S01]  /*4f10*/  ISETP.GT.AND P1, PT, R4, 0x41, PT ;  /* 0x000000410400780c */ /* 0x000fe20003f24270 */
[----:B0-----:R-:W-:-:S03]  /*4f20*/  FMUL R5, R54, R19 ;  /* 0x0000001336057220 */ /* 0x001fc60000400000 */
[C---:B------:R-:W-:Y:S02]  /*4f30*/  ISETP.GT.AND P2, PT, R3.reuse, RZ, P1 ;  /* 0x000000ff0300720c */ /* 0x040fe40000f44270 */
[----:B------:R0:W-:Y:S01]  /*4f40*/  @P0 STG.E desc[UR36][R8.64+0xe0], R5 ;  /* 0x0000e00508000986 */ /* 0x0001e2000c101924 */
[-C--:B-1----:R-:W-:Y:S01]  /*4f50*/  FMUL R11, R56, R19.reuse ;  /* 0x00000013380b7220 */ /* 0x082fe20000400000 */
[C---:B------:R-:W-:Y:S02]  /*4f60*/  ISETP.GT.AND P0, PT, R3.reuse, 0x8, P5 ;  /* 0x000000080300780c */ /* 0x040fe40002f04270 */
[----:B------:R-:W-:Y:S01]  /*4f70*/  @P4 STG.E desc[UR36][R8.64+0xe4], R55 ;  /* 0x0000e43708004986 */ /* 0x000fe2000c101924 */
[C---:B------:R-:W-:Y:S02]  /*4f80*/  ISETP.GT.AND P1, PT, R3.reuse, 0x8, P1 ;  /* 0x000000080300780c */ /* 0x040fe40000f24270 */
[C---:B------:R-:W-:Y:S01]  /*4f90*/  ISETP.GT.AND P5, PT, R4.reuse, 0x48, PT ;  /* 0x000000480400780c */ /* 0x040fe20003fa4270 */
[----:B------:R1:W-:Y:S03]  /*4fa0*/  @P3 STG.E desc[UR36][R6.64+0x100], R11 ;  /* 0x0001000b06003986 */ /* 0x0003e6000c101924 */
[----:B------:R-:W-:Y:S01]  /*4fb0*/  ISETP.GT.AND P4, PT, R3, RZ, P5 ;  /* 0x000000ff0300720c */ /* 0x000fe20002f84270 */
[----:B------:R-:W-:Y:S01]  /*4fc0*/  @P2 STG.E desc[UR36][R6.64+0x104], R57 ;  /* 0x0001043906002986 */ /* 0x000fe2000c101924 */
[----:B------:R-:W-:Y:S01]  /*4fd0*/  ISETP.GT.AND P2, PT, R4, 0x49, PT ;  /* 0x000000490400780c */ /* 0x000fe20003f44270 */
[----:B0-----:R-:W-:-:S03]  /*4fe0*/  FMUL R5, R58, R19 ;  /* 0x000000133a057220 */ /* 0x001fc60000400000 */
[C---:B------:R-:W-:Y:S02]  /*4ff0*/  ISETP.GT.AND P3, PT, R3.reuse, RZ, P2 ;  /* 0x000000ff0300720c */ /* 0x040fe40001764270 */
[----:B------:R0:W-:Y:S01]  /*5000*/  @P0 STG.E desc[UR36][R8.64+0x100], R5 ;  /* 0x0001000508000986 */ /* 0x0001e2000c101924 */
[----:B-1----:R-:W-:Y:S01]  /*5010*/  FMUL R11, R60, R19 ;  /* 0x000000133c0b7220 */ /* 0x002fe20000400000 */
[C---:B------:R-:W-:Y:S02]  /*5020*/  ISETP.GT.AND P2, PT, R3.reuse, 0x8, P2 ;  /* 0x000000080300780c */ /* 0x040fe40001744270 */
[----:B------:R-:W-:Y:S01]  /*5030*/  @P1 STG.E desc[UR36][R8.64+0x104], R59 ;  /* 0x0001043b08001986 */ /* 0x000fe2000c101924 */
[----:B------:R-:W-:Y:S02]  /*5040*/  ISETP.GT.AND P1, PT, R3, 0x8, P5 ;  /* 0x000000080300780c */ /* 0x000fe40002f24270 */
[C---:B------:R-:W-:Y:S01]  /*5050*/  ISETP.GT.AND P5, PT, R4.reuse, 0x50, PT ;  /* 0x000000500400780c */ /* 0x040fe20003fa4270 */
[----:B------:R1:W-:Y:S01]  /*5060*/  @P4 STG.E desc[UR36][R6.64+0x120], R11 ;  /* 0x0001200b06004986 */ /* 0x0003e2000c101924 */
[----:B------:R-:W-:-:S03]  /*5070*/  ISETP.GT.AND P0, PT, R4, 0x51, PT ;  /* 0x000000510400780c */ /* 0x000fc60003f04270 */
[----:B------:R-:W-:Y:S01]  /*5080*/  @P3 STG.E desc[UR36][R6.64+0x124], R61 ;  /* 0x0001243d06003986 */ /* 0x000fe2000c101924 */
[C---:B------:R-:W-:Y:S01]  /*5090*/  ISETP.GT.AND P3, PT, R3.reuse, RZ, P5 ;  /* 0x000000ff0300720c */ /* 0x040fe20002f64270 */
[-C--:B0-----:R-:W-:Y:S01]  /*50a0*/  FMUL R5, R62, R19.reuse ;  /* 0x000000133e057220 */ /* 0x081fe20000400000 */
[C---:B------:R-:W-:Y:S02]  /*50b0*/  ISETP.GT.AND P4, PT, R3.reuse, RZ, P0 ;  /* 0x000000ff0300720c */ /* 0x040fe40000784270 */
[C---:B------:R-:W-:Y:S02]  /*50c0*/  ISETP.GT.AND P0, PT, R3.reuse, 0x8, P0 ;  /* 0x000000080300780c */ /* 0x040fe40000704270 */
[----:B------:R0:W-:Y:S01]  /*50d0*/  @P1 STG.E desc[UR36][R8.64+0x120], R5 ;  /* 0x0001200508001986 */ /* 0x0001e2000c101924 */
[----:B------:R-:W-:Y:S01]  /*50e0*/  ISETP.GT.AND P1, PT, R3, 0x8, P5 ;  /* 0x000000080300780c */ /* 0x000fe20002f24270 */
[----:B-1----:R-:W-:Y:S02]  /*50f0*/  FMUL R11, R64, R19 ;  /* 0x00000013400b7220 */ /* 0x002fe40000400000 */
[----:B------:R-:W-:Y:S01]  /*5100*/  @P2 STG.E desc[UR36][R8.64+0x124], R63 ;  /* 0x0001243f08002986 */ /* 0x000fe2000c101924 */
[----:B------:R-:W-:-:S03]  /*5110*/  ISETP.GT.AND P2, PT, R4, 0x58, PT ;  /* 0x000000580400780c */ /* 0x000fc60003f44270 */
[----:B------:R1:W-:Y:S01]  /*5120*/  @P3 STG.E desc[UR36][R6.64+0x140], R11 ;  /* 0x0001400b06003986 */ /* 0x0003e2000c101924 */
[C---:B------:R-:W-:Y:S02]  /*5130*/  ISETP.GT.AND P5, PT, R3.reuse, RZ, P2 ;  /* 0x000000ff0300720c */ /* 0x040fe400017a4270 */
[----:B------:R-:W-:Y:S01]  /*5140*/  ISETP.GT.AND P3, PT, R4, 0x59, PT ;  /* 0x000000590400780c */ /* 0x000fe20003f64270 */
[-C--:B0-----:R-:W-:Y:S01]  /*5150*/  FMUL R5, R66, R19.reuse ;  /* 0x0000001342057220 */ /* 0x081fe20000400000 */
[----:B------:R-:W-:Y:S01]  /*5160*/  @P4 STG.E desc[UR36][R6.64+0x144], R65 ;  /* 0x0001444106004986 */ /* 0x000fe2000c101924 */
[C---:B------:R-:W-:Y:S02]  /*5170*/  ISETP.GT.AND P2, PT, R3.reuse, 0x8, P2 ;  /* 0x000000080300780c */ /* 0x040fe40001744270 */
[C---:B------:R-:W-:Y:S01]  /*5180*/  ISETP.GT.AND P4, PT, R3.reuse, RZ, P3 ;  /* 0x000000ff0300720c */ /* 0x040fe20001f84270 */
[----:B------:R0:W-:Y:S01]  /*5190*/  @P1 STG.E desc[UR36][R8.64+0x140], R5 ;  /* 0x0001400508001986 */ /* 0x0001e2000c101924 */
[----:B------:R-:W-:Y:S01]  /*51a0*/  ISETP.GT.AND P3, PT, R3, 0x8, P3 ;  /* 0x000000080300780c */ /* 0x000fe20001f64270 */
[----:B-1----:R-:W-:-:S02]  /*51b0*/  FMUL R11, R68, R19 ;  /* 0x00000013440b7220 */ /* 0x002fc40000400000 */
[----:B------:R-:W-:Y:S01]  /*51c0*/  @P0 STG.E desc[UR36][R8.64+0x144], R67 ;  /* 0x0001444308000986 */ /* 0x000fe2000c101924 */
[C---:B------:R-:W-:Y:S02]  /*51d0*/  ISETP.GT.AND P0, PT, R4.reuse, 0x60, PT ;  /* 0x000000600400780c */ /* 0x040fe40003f04270 */
[----:B------:R-:W-:Y:S01]  /*51e0*/  ISETP.GT.AND P1, PT, R4, 0x61, PT ;  /* 0x000000610400780c */ /* 0x000fe20003f24270 */
[----:B------:R1:W-:Y:S01]  /*51f0*/  @P5 STG.E desc[UR36][R6.64+0x160], R11 ;  /* 0x0001600b06005986 */ /* 0x0003e2000c101924 */
[C---:B------:R-:W-:Y:S02]  /*5200*/  ISETP.GT.AND P5, PT, R3.reuse, RZ, P0 ;  /* 0x000000ff0300720c */ /* 0x040fe400007a4270 */
[C---:B------:R-:W-:Y:S01]  /*5210*/  ISETP.GT.AND P0, PT, R3.reuse, 0x8, P0 ;  /* 0x000000080300780c */ /* 0x040fe20000704270 */
[----:B0-----:R-:W-:Y:S01]  /*5220*/  FMUL R5, R70, R19 ;  /* 0x0000001346057220 */ /* 0x001fe20000400000 */
[----:B------:R-:W-:Y:S01]  /*5230*/  @P4 STG.E desc[UR36][R6.64+0x164], R69 ;  /* 0x0001644506004986 */ /* 0x000fe2000c101924 */
[----:B------:R-:W-:-:S02]  /*5240*/  ISETP.GT.AND P4, PT, R3, RZ, P1 ;  /* 0x000000ff0300720c */ /* 0x000fc40000f84270 */
[----:B------:R-:W-:Y:S01]  /*5250*/  ISETP.GT.AND P1, PT, R3, 0x8, P1 ;  /* 0x000000080300780c */ /* 0x000fe20000f24270 */
[----:B------:R0:W-:Y:S01]  /*5260*/  @P2 STG.E desc[UR36][R8.64+0x160], R5 ;  /* 0x0001600508002986 */ /* 0x0001e2000c101924 */
[----:B------:R-:W-:Y:S01]  /*5270*/  ISETP.GT.AND P2, PT, R4, 0x68, PT ;  /* 0x000000680400780c */ /* 0x000fe20003f44270 */
[----:B-1----:R-:W-:Y:S02]  /*5280*/  FMUL R11, R72, R19 ;  /* 0x00000013480b7220 */ /* 0x002fe40000400000 */
[----:B------:R-:W-:Y:S01]  /*5290*/  @P3 STG.E desc[UR36][R8.64+0x164], R71 ;  /* 0x0001644708003986 */ /* 0x000fe2000c101924 */
[----:B------:R-:W-:-:S03]  /*52a0*/  ISETP.GT.AND P3, PT, R4, 0x69, PT ;  /* 0x000000690400780c */ /* 0x000fc60003f64270 */
[----:B------:R1:W-:Y:S01]  /*52b0*/  @P5 STG.E desc[UR36][R6.64+0x180], R11 ;  /* 0x0001800b06005986 */ /* 0x0003e2000c101924 */
[C---:B------:R-:W-:Y:S02]  /*52c0*/  ISETP.GT.AND P5, PT, R3.reuse, RZ, P2 ;  /* 0x000000ff0300720c */ /* 0x040fe400017a4270 */
[C---:B------:R-:W-:Y:S01]  /*52d0*/  ISETP.GT.AND P2, PT, R3.reuse, 0x8, P2 ;  /* 0x000000080300780c */ /* 0x040fe20001744270 */
[-C--:B0-----:R-:W-:Y:S01]  /*52e0*/  FMUL R5, R74, R19.reuse ;  /* 0x000000134a057220 */ /* 0x081fe20000400000 */
[----:B------:R-:W-:Y:S01]  /*52f0*/  @P4 STG.E desc[UR36][R6.64+0x184], R73 ;  /* 0x0001844906004986 */ /* 0x000fe2000c101924 */
[C---:B------:R-:W-:Y:S02]  /*5300*/  ISETP.GT.AND P4, PT, R3.reuse, RZ, P3 ;  /* 0x000000ff0300720c */ /* 0x040fe40001f84270 */
[----:B------:R-:W-:Y:S01]  /*5310*/  ISETP.GT.AND P3, PT, R3, 0x8, P3 ;  /* 0x000000080300780c */ /* 0x000fe20001f64270 */
[----:B------:R0:W-:Y:S01]  /*5320*/  @P0 STG.E desc[UR36][R8.64+0x180], R5 ;  /* 0x0001800508000986 */ /* 0x0001e2000c101924 */
[----:B------:R-:W-:Y:S01]  /*5330*/  ISETP.GT.AND P0, PT, R4, 0x70, PT ;  /* 0x000000700400780c */ /* 0x000fe20003f04270 */
[----:B-1----:R-:W-:-:S02]  /*5340*/  FMUL R11, R76, R19 ;  /* 0x000000134c0b7220 */ /* 0x002fc40000400000 */
[----:B------:R-:W-:Y:S01]  /*5350*/  @P1 STG.E desc[UR36][R8.64+0x184], R75 ;  /* 0x0001844b08001986 */ /* 0x000fe2000c101924 */
[----:B------:R-:W-:-:S03]  /*5360*/  ISETP.GT.AND P1, PT, R4, 0x71, PT ;  /* 0x000000710400780c */ /* 0x000fc60003f24270 */
[----:B------:R1:W-:Y:S01]  /*5370*/  @P5 STG.E desc[UR36][R6.64+0x1a0], R11 ;  /* 0x0001a00b06005986 */ /* 0x0003e2000c101924 */
[C---:B------:R-:W-:Y:S02]  /*5380*/  ISETP.GT.AND P5, PT, R3.reuse, RZ, P0 ;  /* 0x000000ff0300720c */ /* 0x040fe400007a4270 */
[C---:B------:R-:W-:Y:S01]  /*5390*/  ISETP.GT.AND P0, PT, R3.reuse, 0x8, P0 ;  /* 0x000000080300780c */ /* 0x040fe20000704270 */
[----:B------:R-:W-:Y:S01]  /*53a0*/  @P4 STG.E desc[UR36][R6.64+0x1a4], R77 ;  /* 0x0001a44d06004986 */ /* 0x000fe2000c101924 */
[-C--:B0-----:R-:W-:Y:S01]  /*53b0*/  FMUL R5, R78, R19.reuse ;  /* 0x000000134e057220 */ /* 0x081fe20000400000 */
[C---:B------:R-:W-:Y:S02]  /*53c0*/  ISETP.GT.AND P4, PT, R3.reuse, RZ, P1 ;  /* 0x000000ff0300720c */ /* 0x040fe40000f84270 */
[----:B------:R-:W-:Y:S02]  /*53d0*/  ISETP.GT.AND P1, PT, R3, 0x8, P1 ;  /* 0x000000080300780c */ /* 0x000fe40000f24270 */
[----:B------:R0:W-:Y:S01]  /*53e0*/  @P2 STG.E desc[UR36][R8.64+0x1a0], R5 ;  /* 0x0001a00508002986 */ /* 0x0001e2000c101924 */
[----:B------:R-:W-:Y:S01]  /*53f0*/  ISETP.GT.AND P2, PT, R4, 0x78, PT ;  /* 0x000000780400780c */ /* 0x000fe20003f44270 */
[----:B-1----:R-:W-:-:S02]  /*5400*/  FMUL R11, R80, R19 ;  /* 0x00000013500b7220 */ /* 0x002fc40000400000 */
[----:B------:R-:W-:Y:S01]  /*5410*/  @P3 STG.E desc[UR36][R8.64+0x1a4], R79 ;  /* 0x0001a44f08003986 */ /* 0x000fe2000c101924 */
[----:B------:R-:W-:Y:S02]  /*5420*/  ISETP.GT.AND P3, PT, R4, 0x79, PT ;  /* 0x000000790400780c */ /* 0x000fe40003f64270 */
[----:B------:R-:W-:Y:S01]  /*5430*/  @P5 MOV R4, R6 ;  /* 0x0000000600045202 */ /* 0x000fe20000000f00 */
[----:B0-----:R-:W-:-:S05]  /*5440*/  @P5 IMAD.MOV.U32 R5, RZ, RZ, R7 ;  /* 0x000000ffff055224 */ /* 0x001fca00078e0007 */
[----:B------:R0:W-:Y:S01]  /*5450*/  @P5 STG.E desc[UR36][R4.64+0x1c0], R11 ;  /* 0x0001c00b04005986 */ /* 0x0001e2000c101924 */
[C---:B------:R-:W-:Y:S02]  /*5460*/  ISETP.GT.AND P5, PT, R3.reuse, RZ, P3 ;  /* 0x000000ff0300720c */ /* 0x040fe40001fa4270 */
[----:B------:R-:W-:Y:S01]  /*5470*/  ISETP.GT.AND P3, PT, R3, 0x8, P3 ;  /* 0x000000080300780c */ /* 0x000fe20001f64270 */
[----:B0-----:R-:W-:Y:S02]  /*5480*/  @P4 IMAD.MOV.U32 R4, RZ, RZ, R6 ;  /* 0x000000ffff044224 */ /* 0x001fe400078e0006 */
[----:B------:R-:W-:Y:S01]  /*5490*/  FMUL R11, R84, R19 ;  /* 0x00000013540b7220 */ /* 0x000fe20000400000 */
[----:B------:R-:W-:-:S05]  /*54a0*/  @P4 IMAD.MOV.U32 R5, RZ, RZ, R7 ;  /* 0x000000ffff054224 */ /* 0x000fca00078e0007 */
[----:B------:R0:W-:Y:S01]  /*54b0*/  @P4 STG.E desc[UR36][R4.64+0x1c4], R81 ;  /* 0x0001c45104004986 */ /* 0x0001e2000c101924 */
[C---:B------:R-:W-:Y:S02]  /*54c0*/  ISETP.GT.AND P4, PT, R3.reuse, RZ, P2 ;  /* 0x000000ff0300720c */ /* 0x040fe40001784270 */
[----:B------:R-:W-:Y:S01]  /*54d0*/  ISETP.GT.AND P2, PT, R3, 0x8, P2 ;  /* 0x000000080300780c */ /* 0x000fe20001744270 */
[----:B------:R-:W-:Y:S01]  /*54e0*/  FMUL R3, R82, R19 ;  /* 0x0000001352037220 */ /* 0x000fe20000400000 */
[----:B0-----:R-:W-:Y:S02]  /*54f0*/  @P0 IMAD.MOV.U32 R4, RZ, RZ, R8 ;  /* 0x000000ffff040224 */ /* 0x001fe400078e0008 */
[----:B------:R-:W-:-:S05]  /*5500*/  @P0 IMAD.MOV.U32 R5, RZ, RZ, R9 ;  /* 0x000000ffff050224 */ /* 0x000fca00078e0009 */
[----:B------:R0:W-:Y:S02]  /*5510*/  @P0 STG.E desc[UR36][R4.64+0x1c0], R3 ;  /* 0x0001c00304000986 */ /* 0x0001e4000c101924 */
[----:B0-----:R-:W-:Y:S02]  /*5520*/  @P1 IMAD.MOV.U32 R4, RZ, RZ, R8 ;  /* 0x000000ffff041224 */ /* 0x001fe400078e0008 */
[----:B------:R-:W-:-:S05]  /*5530*/  @P1 IMAD.MOV.U32 R5, RZ, RZ, R9 ;  /* 0x000000ffff051224 */ /* 0x000fca00078e0009 */
[----:B------:R0:W-:Y:S02]  /*5540*/  @P1 STG.E desc[UR36][R4.64+0x1c4], R83 ;  /* 0x0001c45304001986 */ /* 0x0001e4000c101924 */
[----:B0-----:R-:W-:Y:S02]  /*5550*/  @P4 IMAD.MOV.U32 R4, RZ, RZ, R6 ;  /* 0x000000ffff044224 */ /* 0x001fe400078e0006 */
[----:B------:R-:W-:-:S05]  /*5560*/  @P4 IMAD.MOV.U32 R5, RZ, RZ, R7 ;  /* 0x000000ffff054224 */ /* 0x000fca00078e0007 */
[----:B------:R0:W-:Y:S04]  /*5570*/  @P4 STG.E desc[UR36][R4.64+0x1e0], R11 ;  /* 0x0001e00b04004986 */ /* 0x0001e8000c101924 */
[----:B------:R4:W-:Y:S01]  /*5580*/  @P5 STG.E desc[UR36][R6.64+0x1e4], R85 ;  /* 0x0001e45506005986 */ /* 0x0009e2000c101924 */
[----:B0-----:R-:W-:Y:S02]  /*5590*/  @P2 IMAD.MOV.U32 R4, RZ, RZ, R8 ;  /* 0x000000ffff042224 */ /* 0x001fe400078e0008 */
[----:B------:R-:W-:-:S05]  /*55a0*/  @P2 IMAD.MOV.U32 R5, RZ, RZ, R9 ;  /* 0x000000ffff052224 */ /* 0x000fca00078e0009 */
[----:B------:R4:W-:Y:S04]  /*55b0*/  @P2 STG.E desc[UR36][R4.64+0x1e0], R13 ;  /* 0x0001e00d04002986 */ /* 0x0009e8000c101924 */
[----:B------:R4:W-:Y:S02]  /*55c0*/  @P3 STG.E desc[UR36][R8.64+0x1e4], R87 ;  /* 0x0001e45708003986 */ /* 0x0009e4000c101924 */
.L_x_154:
[----:B------:R-:W-:Y:S05]  /*55d0*/  BSYNC B0 ;  /* 0x0000000000007941 */ /* 0x000fea0003800000 */
.L_x_28:
[----:B------:R-:W-:Y:S01]  /*55e0*/  IADD3 R16, P0, R16, UR38, RZ ;  /* 0x0000002610107c10 */ /* 0x000fe2000ff1e0ff */
[----:B------:R-:W-:Y:S01]  /*55f0*/  ULDC.64 UR4, c[0x0][0x650] ;  /* 0x0001940000047ab9 */ /* 0x000fe20000000a00 */
[----:B------:R-:W-:Y:S01]  /*5600*/  PRMT R3, RZ, 0x7610, R3 ;  /* 0x00007610ff037816 */ /* 0x000fe20000000003 */
[----:B------:R-:W-:Y:S01]  /*5610*/  IMAD.MOV.U32 R100, RZ, RZ, -0x1 ;  /* 0xffffffffff647424 */ /* 0x000fe200078e00ff */
[----:B------:R-:W-:Y:S01]  /*5620*/  IADD3.X R17, R17, UR41, RZ, P0, !PT ;  /* 0x0000002911117c10 */ /* 0x000fe200087fe4ff */
[----:B------:R-:W-:Y:S01]  /*5630*/  IMAD.MOV.U32 R99, RZ, RZ, -0x1 ;  /* 0xffffffffff637424 */ /* 0x000fe200078e00ff */
[----:B------:R-:W-:-:S04]  /*5640*/  ISETP.GE.U32.AND P0, PT, R16, UR4, PT ;  /* 0x0000000410007c0c */ /* 0x000fc8000bf06070 */
[----:B------:R-:W-:-:S13]  /*5650*/  ISETP.GE.U32.AND.EX P0, PT, R17, UR5, PT, P0 ;  /* 0x0000000511007c0c */ /* 0x000fda000bf06100 */
[----:B------:R-:W-:Y:S05]  /*5660*/  @P0 BRA `(.L_x_155) ;  /* 0x00000004004c0947 */ /* 0x000fea0003800000 */
[----:B--2---:R-:W2:Y:S01]  /*5670*/  LDC.64 R10, c[0x0][0x628] ;  /* 0x00018a00ff0a7b82 */ /* 0x004ea20000000a00 */
[----:B0--3--:R-:W0:Y:S01]  /*5680*/  S2R R12, SR_CTAID.X ;  /* 0x00000000000c7919 */ /* 0x009e220000002500 */
[----:B-1--4-:R-:W-:Y:S02]  /*5690*/  IMAD.MOV.U32 R8, RZ, RZ, R16 ;  /* 0x000000ffff087224 */ /* 0x012fe400078e0010 */
[----:B------:R-:W-:Y:S01]  /*56a0*/  IMAD.MOV.U32 R9, RZ, RZ, R17 ;  /* 0x000000ffff097224 */ /* 0x000fe200078e0011 */
[----:B------:R-:W1:Y:S03]  /*56b0*/  S2R R20, SR_CTAID.Y ;  /* 0x0000000000147919 */ /* 0x000e660000002600 */
[----:B------:R-:W3:Y:S08]  /*56c0*/  LDC R0, c[0x0][0x630] ;  /* 0x00018c00ff007b82 */ /* 0x000ef00000000800 */
[----:B------:R-:W4:Y:S01]  /*56d0*/  LDC.64 R14, c[0x0][0x620] ;  /* 0x00018800ff0e7b82 */ /* 0x000f220000000a00 */
[----:B--2---:R-:W-:-:S04]  /*56e0*/  ISETP.NE.U32.AND P0, PT, R10, RZ, PT ;  /* 0x000000ff0a00720c */ /* 0x004fc80003f05070 */
[----:B------:R-:W-:-:S13]  /*56f0*/  ISETP.NE.AND.EX P0, PT, R11, RZ, PT, P0 ;  /* 0x000000ff0b00720c */ /* 0x000fda0003f05300 */
[----:B01-34-:R-:W-:Y:S05]  /*5700*/  @!P0 BRA `(.L_x_156) ;  /* 0x0000000000288947 */ /* 0x01bfea0003800000 */
        /* <DEDUP_REMOVED lines=10> */
.L_x_156:
[-CC-:B------:R-:W-:Y:S01]  /*57b0*/  SHF.R.U64 R99, R8, R0.reuse, R9.reuse ;  /* 0x0000000008637219 */ /* 0x180fe20000001209 */
[----:B------:R-:W0:Y:S01]  /*57c0*/  LDC.64 R26, c[0x0][0x640] ;  /* 0x00019000ff1a7b82 */ /* 0x000e220000000a00 */
[----:B------:R-:W-:Y:S01]  /*57d0*/  SHF.R.U32.HI R0, RZ, R0, R9 ;  /* 0x00000000ff007219 */ /* 0x000fe20000011609 */
[----:B------:R-:W-:Y:S01]  /*57e0*/  ULDC UR4, c[0x0][0x150] ;  /* 0x0000540000047ab9 */ /* 0x000fe20000000800 */
[----:B------:R-:W-:Y:S02]  /*57f0*/  IADD3 R3, P0, RZ, -R99, RZ ;  /* 0x80000063ff037210 */ /* 0x000fe40007f1e0ff */
[----:B------:R-:W-:-:S03]  /*5800*/  I2FP.F32.U32 R7, R12 ;  /* 0x0000000c00077245 */ /* 0x000fc60000201000 */
[----:B------:R-:W1:Y:S01]  /*5810*/  LDC R6, c[0x0][0x618] ;  /* 0x00018600ff067b82 */ /* 0x000e620000000800 */
[----:B------:R-:W-:Y:S02]  /*5820*/  IMAD.X R5, RZ, RZ, ~R0, P0 ;  /* 0x000000ffff057224 */ /* 0x000fe400000e0e00 */
[----:B------:R-:W-:Y:S01]  /*5830*/  FMUL R7, R7, UR4 ;  /* 0x0000000407077c20 */ /* 0x000fe20008400000 */
[----:B------:R-:W-:Y:S01]  /*5840*/  ULDC UR4, c[0x0][0x154] ;  /* 0x0000550000047ab9 */ /* 0x000fe20000000800 */
[-C--:B------:R-:W-:Y:S02]  /*5850*/  IMAD R0, R5, R14.reuse, RZ ;  /* 0x0000000e05007224 */ /* 0x080fe400078e02ff */
[C---:B------:R-:W-:Y:S01]  /*5860*/  IMAD.WIDE.U32 R4, R3.reuse, R14, R16 ;  /* 0x0000000e03047225 */ /* 0x040fe200078e0010 */
[----:B------:R-:W2:Y:S01]  /*5870*/  LDC R8, c[0x0][0x608] ;  /* 0x00018200ff087b82 */ /* 0x000ea20000000800 */
[----:B------:R-:W3:Y:S02]  /*5880*/  F2I.U32.TRUNC.NTZ R7, R7 ;  /* 0x0000000700077305 */ /* 0x000ee4000020f000 */
[----:B------:R-:W-:Y:S01]  /*5890*/  IMAD R3, R3, R15, R0 ;  /* 0x0000000f03037224 */ /* 0x000fe200078e0200 */
[----:B------:R-:W-:-:S03]  /*58a0*/  I2FP.F32.U32 R0, R20 ;  /* 0x0000001400007245 */ /* 0x000fc60000201000 */
[----:B------:R-:W-:Y:S01]  /*58b0*/  IMAD.IADD R3, R5, 0x1, R3 ;  /* 0x0000000105037824 */ /* 0x000fe200078e0203 */
[----:B------:R-:W4:Y:S01]  /*58c0*/  LDC R11, c[0x0][0x658] ;  /* 0x00019600ff0b7b82 */ /* 0x000f220000000800 */
[----:B0-----:R-:W-:-:S04]  /*58d0*/  ISETP.NE.U32.AND P0, PT, R26, RZ, PT ;  /* 0x000000ff1a00720c */ /* 0x001fc80003f05070 */
[----:B------:R-:W-:-:S03]  /*58e0*/  ISETP.NE.AND.EX P0, PT, R27, RZ, PT, P0 ;  /* 0x000000ff1b00720c */ /* 0x000fc60003f05300 */
[----:B------:R-:W0:Y:S01]  /*58f0*/  LDC R9, c[0x0][0x144] ;  /* 0x00005100ff097b82 */ /* 0x000e220000000800 */
[-C--:B-1----:R-:W-:Y:S01]  /*5900*/  SHF.R.U64 R10, R4, R6.reuse, R3 ;  /* 0x00000006040a7219 */ /* 0x082fe20000001203 */
[----:B---3--:R-:W-:Y:S01]  /*5910*/  IMAD.MOV R7, RZ, RZ, -R7 ;  /* 0x000000ffff077224 */ /* 0x008fe200078e0a07 */
[----:B------:R-:W-:Y:S01]  /*5920*/  SHF.R.U32.HI R3, RZ, R6, R3 ;  /* 0x00000006ff037219 */ /* 0x000fe20000011603 */
[----:B------:R-:W-:-:S04]  /*5930*/  FMUL R6, R0, UR4 ;  /* 0x0000000400067c20 */ /* 0x000fc80008400000 */
[----:B------:R-:W1:Y:S01]  /*5940*/  LDC R21, c[0x0][0x148] ;  /* 0x00005200ff157b82 */ /* 0x000e620000000800 */
[----:B------:R3:W0:Y:S01]  /*5950*/  F2I.U32.TRUNC.NTZ R14, R6 ;  /* 0x00000006000e7305 */ /* 0x000622000020f000 */
[-CC-:B--2---:R-:W-:Y:S02]  /*5960*/  SHF.R.U64 R13, R10, R8.reuse, R3.reuse ;  /* 0x000000080a0d7219 */ /* 0x184fe40000001203 */
[----:B------:R-:W-:-:S04]  /*5970*/  SHF.R.U32.HI R0, RZ, R8, R3 ;  /* 0x00000008ff007219 */ /* 0x000fc80000011603 */
[----:B------:R-:W2:Y:S01]  /*5980*/  LDC R24, c[0x0][0x648] ;  /* 0x00019200ff187b82 */ /* 0x000ea20000000800 */
[-CC-:B----4-:R-:W-:Y:S02]  /*5990*/  SHF.R.U64 R15, R13, R11.reuse, R0.reuse ;  /* 0x0000000b0d0f7219 */ /* 0x190fe40000001200 */
[----:B------:R-:W-:-:S03]  /*59a0*/  SHF.R.U32.HI R5, RZ, R11, R0 ;  /* 0x0000000bff057219 */ /* 0x000fc60000011600 */
[----:B------:R-:W-:Y:S02]  /*59b0*/  IMAD.MOV.U32 R4, RZ, RZ, R15 ;  /* 0x000000ffff047224 */ /* 0x000fe400078e000f */
[----:B------:R-:W4:Y:S01]  /*59c0*/  LDC R28, c[0x0][0x638] ;  /* 0x00018e00ff1c7b82 */ /* 0x000f220000000800 */
[----:B0-----:R-:W-:-:S07]  /*59d0*/  IMAD R25, R9, R7, R12 ;  /* 0x0000000709197224 */ /* 0x001fce00078e020c */
[----:B------:R-:W0:Y:S08]  /*59e0*/  LDC R29, c[0x0][0x610] ;  /* 0x00018400ff1d7b82 */ /* 0x000e300000000800 */
[----:B------:R-:W0:Y:S01]  /*59f0*/  LDC R30, c[0x0][0x600] ;  /* 0x00018000ff1e7b82 */ /* 0x000e220000000800 */
[----:B-123--:R-:W-:Y:S05]  /*5a00*/  @!P0 BRA `(.L_x_157) ;  /* 0x0000000000288947 */ /* 0x00efea0003800000 */
[----:B------:R-:W1:Y:S02]  /*5a10*/  LDC R0, c[0x0][0x64c] ;  /* 0x00019300ff007b82 */ /* 0x000e640000000800 */
[----:B-1----:R-:W-:-:S05]  /*5a20*/  IADD3 R3, P0, R15, R0, RZ ;  /* 0x000000000f037210 */ /* 0x002fca0007f1e0ff */
[----:B------:R-:W-:-:S04]  /*5a30*/  IMAD.X R11, RZ, RZ, R5, P0 ;  /* 0x000000ffff0b7224 */ /* 0x000fc800000e0605 */
[----:B------:R-:W-:-:S04]  /*5a40*/  IMAD.WIDE.U32 R4, R11, R26, RZ ;  /* 0x0000001a0b047225 */ /* 0x000fc800078e00ff */
[----:B------:R-:W-:-:S04]  /*5a50*/  IMAD.WIDE.U32 R6, P0, R3, R27, R4 ;  /* 0x0000001b03067225 */ /* 0x000fc80007800004 */
[----:B------:R-:W-:Y:S01]  /*5a60*/  IMAD.WIDE.U32 R4, R3, R26, RZ ;  /* 0x0000001a03047225 */ /* 0x000fe200078e00ff */
[----:B------:R-:W-:-:S03]  /*5a70*/  MOV R8, R7 ;  /* 0x0000000700087202 */ /* 0x000fc60000000f00 */
[----:B------:R-:W-:Y:S01]  /*5a80*/  IMAD.X R9, RZ, RZ, RZ, P0 ;  /* 0x000000ffff097224 */ /* 0x000fe200000e06ff */
[----:B------:R-:W-:-:S05]  /*5a90*/  IADD3 RZ, P0, R5, R6, RZ ;  /* 0x0000000605ff7210 */ /* 0x000fca0007f1e0ff */
[----:B------:R-:W-:-:S08]  /*5aa0*/  IMAD.WIDE.U32.X R4, R11, R27, R8, P0 ;  /* 0x0000001b0b047225 */ /* 0x000fd000000e0408 */
.L_x_157:
[----:B------:R-:W-:Y:S01]  /*5ab0*/  ISETP.NE.AND P0, PT, R2, 0x1, PT ;  /* 0x000000010200780c */ /* 0x000fe20003f05270 */
[----:B------:R-:W-:Y:S01]  /*5ac0*/  IMAD.MOV R14, RZ, RZ, -R14 ;  /* 0x000000ffff0e7224 */ /* 0x000fe200078e0a0e */
[----:B------:R-:W-:Y:S02]  /*5ad0*/  SHF.R.U64 R0, R4, R24, R5 ;  /* 0x0000001804007219 */ /* 0x000fe40000001205 */
[----:B------:R-:W-:Y:S02]  /*5ae0*/  LOP3.LUT R3, R13, R96, RZ, 0xc0, !PT ;  /* 0x000000600d037212 */ /* 0x000fe400078ec0ff */
[----:B------:R-:W-:Y:S01]  /*5af0*/  LOP3.LUT R10, R10, R95, RZ, 0xc0, !PT ;  /* 0x0000005f0a0a7212 */ /* 0x000fe200078ec0ff */
[----:B------:R-:W-:Y:S02]  /*5b00*/  IMAD.MOV R4, RZ, RZ, -R0 ;  /* 0x000000ffff047224 */ /* 0x000fe400078e0a00 */
[----:B------:R-:W-:Y:S02]  /*5b10*/  IMAD R0, R90, R0, R3 ;  /* 0x000000005a007224 */ /* 0x000fe400078e0203 */
[----:B----4-:R-:W-:-:S02]  /*5b20*/  IMAD R3, R4, R28, R15 ;  /* 0x0000001c04037224 */ /* 0x010fc400078e020f */
[----:B------:R-:W-:Y:S02]  /*5b30*/  @P0 IMAD R25, R21, R14, R20 ;  /* 0x0000000e15190224 */ /* 0x000fe400078e0214 */
[----:B0-----:R-:W-:Y:S02]  /*5b40*/  IMAD R5, R3, R30, R10 ;  /* 0x0000001e03057224 */ /* 0x001fe400078e020a */
[----:B------:R-:W-:Y:S02]  /*5b50*/  IMAD R0, R0, R29, R25 ;  /* 0x0000001d00007224 */ /* 0x000fe400078e0219 */
[----:B------:R-:W-:-:S03]  /*5b60*/  IMAD.MOV.U32 R4, RZ, RZ, 0x1 ;  /* 0x00000001ff047424 */ /* 0x000fc600078e00ff */
[----:B------:R-:W-:Y:S02]  /*5b70*/  SEL R100, R5, R0, !P0 ;  /* 0x0000000005647207 */ /* 0x000fe40004000000 */
[----:B------:R-:W-:Y:S02]  /*5b80*/  PRMT R3, R4, 0x7610, R3 ;  /* 0x0000761004037816 */ /* 0x000fe40000000003 */
[----:B------:R-:W-:-:S07]  /*5b90*/  SEL R0, R0, R5, !P0 ;  /* 0x0000000500007207 */ /* 0x000fce0004000000 */
.L_x_155:
[----:B------:R-:W-:Y:S01]  /*5ba0*/  LOP3.LUT P0, RZ, R3, 0xff, RZ, 0xc0, !PT ;  /* 0x000000ff03ff7812 */ /* 0x000fe2000780c0ff */
[----:B------:R-:W-:Y:S01]  /*5bb0*/  UIMAD.WIDE.U32 UR4, UR42, -0x55555555, URZ ;  /* 0xaaaaaaab2a0478a5 */ /* 0x000fe2000f8e003f */
[----:B------:R-:W-:-:S03]  /*5bc0*/  IMAD.MOV.U32 R101, RZ, RZ, R0 ;  /* 0x000000ffff657224 */ /* 0x000fc600078e0000 */
[----:B------:R-:W-:-:S04]  /*5bd0*/  USHF.R.U32.HI UR4, URZ, 0x1, UR5 ;  /* 0x000000013f047899 */ /* 0x000fc80008011605 */
[----:B------:R-:W-:-:S04]  /*5be0*/  UIMAD UR42, UR4, -0x3, UR42 ;  /* 0xfffffffd042a78a4 */ /* 0x000fc8000f8e022a */
[----:B------:R-:W-:Y:S08]  /*5bf0*/  @P0 BRA `(.L_x_158) ;  /* 0xffffffb400680947 */ /* 0x000ff0000383ffff */
[----:B------:R-:W-:Y:S05]  /*5c00*/  EXIT ;  /* 0x000000000000794d */ /* 0x000fea0003800000 */
.L_x_3:
        /* <DEDUP_REMOVED lines=26> */
.L_x_160:
[--C-:B------:R-:W-:Y:S01]  /*5db0*/  SHF.R.U64 R14, R12, R20, R13.reuse ;  /* 0x000000140c0e7219 */ /* 0x100fe2000000120d */
[----:B------:R-:W0:Y:S01]  /*5dc0*/  LDC R24, c[0x0][0x618] ;  /* 0x00018600ff187b82 */ /* 0x000e220000000800 */
[----:B------:R-:W-:Y:S01]  /*5dd0*/  I2FP.F32.U32 R8, R6 ;  /* 0x0000000600087245 */ /* 0x000fe20000201000 */
[----:B------:R-:W-:Y:S01]  /*5de0*/  ULDC UR4, c[0x0][0x150] ;  /* 0x0000540000047ab9 */ /* 0x000fe20000000800 */
[----:B------:R-:W-:Y:S02]  /*5df0*/  SHF.R.U32.HI R7, RZ, R20, R13 ;  /* 0x00000014ff077219 */ /* 0x000fe4000001160d */
[----:B------:R-:W-:Y:S01]  /*5e00*/  IADD3 R11, P0, RZ, -R14, RZ ;  /* 0x8000000eff0b7210 */ /* 0x000fe20007f1e0ff */
[----:B------:R-:W-:Y:S01]  /*5e10*/  FMUL R13, R8, UR4 ;  /* 0x00000004080d7c20 */ /* 0x000fe20008400000 */
[----:B------:R-:W-:Y:S01]  /*5e20*/  ULDC UR4, c[0x0][0x154] ;  /* 0x0000550000047ab9 */ /* 0x000fe20000000800 */
[----:B------:R-:W1:Y:S02]  /*5e30*/  LDC.64 R26, c[0x0][0x640] ;  /* 0x00019000ff1a7b82 */ /* 0x000e640000000a00 */
[----:B------:R-:W-:-:S02]  /*5e40*/  IMAD.X R7, RZ, RZ, ~R7, P0 ;  /* 0x000000ffff077224 */ /* 0x000fc400000e0e07 */
[----:B------:R-:W2:Y:S01]  /*5e50*/  F2I.U32.TRUNC.NTZ R13, R13 ;  /* 0x0000000d000d7305 */ /* 0x000ea2000020f000 */
[----:B------:R-:W-:-:S03]  /*5e60*/  IMAD.WIDE.U32 R8, R11, R22, R16 ;  /* 0x000000160b087225 */ /* 0x000fc600078e0010 */
[----:B------:R-:W3:Y:S01]  /*5e70*/  LDC R15, c[0x0][0x144] ;  /* 0x00005100ff0f7b82 */ /* 0x000ee20000000800 */
[----:B------:R-:W-:-:S04]  /*5e80*/  IMAD R10, R7, R22, RZ ;  /* 0x00000016070a7224 */ /* 0x000fc800078e02ff */
[----:B------:R-:W-:Y:S02]  /*5e90*/  IMAD R7, R11, R23, R10 ;  /* 0x000000170b077224 */ /* 0x000fe400078e020a */
[----:B------:R-:W-:Y:S01]  /*5ea0*/  IMAD.MOV.U32 R10, RZ, RZ, -0x1 ;  /* 0xffffffffff0a7424 */ /* 0x000fe200078e00ff */
[----:B------:R-:W4:Y:S01]  /*5eb0*/  LDC R20, c[0x0][0x608] ;  /* 0x00018200ff147b82 */ /* 0x000f220000000800 */
[----:B------:R-:W-:Y:S01]  /*5ec0*/  IMAD.IADD R7, R9, 0x1, R7 ;  /* 0x0000000109077824 */ /* 0x000fe200078e0207 */
[----:B------:R-:W-:-:S04]  /*5ed0*/  I2FP.F32.U32 R9, R5 ;  /* 0x0000000500097245 */ /* 0x000fc80000201000 */
[-C--:B0-----:R-:W-:Y:S01]  /*5ee0*/  SHF.R.U64 R12, R8, R24.reuse, R7 ;  /* 0x00000018080c7219 */ /* 0x081fe20000001207 */
[----:B--2---:R-:W-:Y:S01]  /*5ef0*/  IMAD.MOV R8, RZ, RZ, -R13 ;  /* 0x000000ffff087224 */ /* 0x004fe200078e0a0d */
[----:B------:R-:W0:Y:S01]  /*5f00*/  LDC R11, c[0x0][0x658] ;  /* 0x00019600ff0b7b82 */ /* 0x000e220000000800 */
[----:B-1----:R-:W-:Y:S01]  /*5f10*/  ISETP.NE.U32.AND P0, PT, R26, RZ, PT ;  /* 0x000000ff1a00720c */ /* 0x002fe20003f05070 */
[----:B------:R-:W-:Y:S01]  /*5f20*/  FMUL R9, R9, UR4 ;  /* 0x0000000409097c20 */ /* 0x000fe20008400000 */
[----:B------:R-:W-:Y:S02]  /*5f30*/  SHF.R.U32.HI R7, RZ, R24, R7 ;  /* 0x00000018ff077219 */ /* 0x000fe40000011607 */
[----:B------:R-:W-:-:S03]  /*5f40*/  ISETP.NE.AND.EX P0, PT, R27, RZ, PT, P0 ;  /* 0x000000ff1b00720c */ /* 0x000fc60003f05300 */
[----:B------:R-:W1:Y:S01]  /*5f50*/  LDC R22, c[0x0][0x148] ;  /* 0x00005200ff167b82 */ /* 0x000e620000000800 */
[----:B---3--:R-:W-:Y:S02]  /*5f60*/  IMAD R23, R15, R8, R6 ;  /* 0x000000080f177224 */ /* 0x008fe400078e0206 */
[----:B------:R-:W-:-:S05]  /*5f70*/  IMAD.MOV.U32 R8, RZ, RZ, 0x1 ;  /* 0x00000001ff087424 */ /* 0x000fca00078e00ff */
[----:B------:R-:W2:Y:S01]  /*5f80*/  LDC R21, c[0x0][0x600] ;  /* 0x00018000ff157b82 */ /* 0x000ea20000000800 */
[-CC-:B----4-:R-:W-:Y:S02]  /*5f90*/  SHF.R.U64 R15, R12, R20.reuse, R7.reuse ;  /* 0x000000140c0f7219 */ /* 0x190fe40000001207 */
[----:B------:R-:W-:Y:S02]  /*5fa0*/  SHF.R.U32.HI R6, RZ, R20, R7 ;  /* 0x00000014ff067219 */ /* 0x000fe40000011607 */
[----:B------:R3:W4:Y:S03]  /*5fb0*/  F2I.U32.TRUNC.NTZ R20, R9 ;  /* 0x0000000900147305 */ /* 0x000726000020f000 */
[----:B------:R-:W1:Y:S01]  /*5fc0*/  LDC R25, c[0x0][0x648] ;  /* 0x00019200ff197b82 */ /* 0x000e620000000800 */
[-C--:B0-----:R-:W-:Y:S02]  /*5fd0*/  SHF.R.U64 R19, R15, R11.reuse, R6 ;  /* 0x0000000b0f137219 */ /* 0x081fe40000001206 */
[----:B------:R-:W-:-:S02]  /*5fe0*/  SHF.L.U32 R10, R10, R11, RZ ;  /* 0x0000000b0a0a7219 */ /* 0x000fc400000006ff */
[-C--:B------:R-:W-:Y:S01]  /*5ff0*/  SHF.R.U32.HI R7, RZ, R11.reuse, R6 ;  /* 0x0000000bff077219 */ /* 0x080fe20000011606 */
[----:B------:R-:W-:Y:S01]  /*6000*/  IMAD.MOV.U32 R6, RZ, RZ, R19 ;  /* 0x000000ffff067224 */ /* 0x000fe200078e0013 */
[----:B------:R-:W-:Y:S01]  /*6010*/  SHF.L.U32 R24, R8, R11, RZ ;  /* 0x0000000b08187219 */ /* 0x000fe200000006ff */
[----:B------:R-:W0:Y:S01]  /*6020*/  LDC R28, c[0x0][0x638] ;  /* 0x00018e00ff1c7b82 */ /* 0x000e220000000800 */
[----:B------:R-:W-:-:S07]  /*6030*/  LOP3.LUT R30, RZ, R10, RZ, 0x33, !PT ;  /* 0x0000000aff1e7212 */ /* 0x000fce00078e33ff */
[----:B------:R-:W0:Y:S01]  /*6040*/  LDC R29, c[0x0][0x610] ;  /* 0x00018400ff1d7b82 */ /* 0x000e220000000800 */
[----:B---34-:R-:W-:Y:S05]  /*6050*/  @!P0 BRA `(.L_x_161) ;  /* 0x0000000000288947 */ /* 0x018fea0003800000 */
[----:B------:R-:W3:Y:S02]  /*6060*/  LDC R6, c[0x0][0x64c] ;  /* 0x00019300ff067b82 */ /* 0x000ee40000000800 */
[----:B---3--:R-:W-:-:S05]  /*6070*/  IADD3 R11, P0, R19, R6, RZ ;  /* 0x00000006130b7210 */ /* 0x008fca0007f1e0ff */
        /* <DEDUP_REMOVED lines=8> */
.L_x_161:
[----:B------:R-:W-:Y:S01]  /*6100*/  ISETP.NE.AND P0, PT, R2, 0x1, PT ;  /* 0x000000010200780c */ /* 0x000fe20003f05270 */
[----:B--2---:R-:W-:Y:S01]  /*6110*/  VIADD R9, R21, 0xffffffff ;  /* 0xffffffff15097836 */ /* 0x004fe20000000000 */
[----:B-1----:R-:W-:Y:S01]  /*6120*/  SHF.R.U64 R7, R6, R25, R7 ;  /* 0x0000001906077219 */ /* 0x002fe20000001207 */
[----:B------:R-:W-:Y:S01]  /*6130*/  IMAD.MOV R20, RZ, RZ, -R20 ;  /* 0x000000ffff147224 */ /* 0x000fe200078e0a14 */
[----:B------:R-:W-:Y:S02]  /*6140*/  LOP3.LUT R6, R15, R30, RZ, 0xc0, !PT ;  /* 0x0000001e0f067212 */ /* 0x000fe400078ec0ff */
[----:B------:R-:W-:Y:S01]  /*6150*/  LOP3.LUT R12, R12, R9, RZ, 0xc0, !PT ;  /* 0x000000090c0c7212 */ /* 0x000fe200078ec0ff */
[----:B------:R-:W-:Y:S01]  /*6160*/  IMAD.MOV R8, RZ, RZ, -R7 ;  /* 0x000000ffff087224 */ /* 0x000fe200078e0a07 */
[----:B------:R-:W-:Y:S01]  /*6170*/  MOV R9, 0x1 ;  /* 0x0000000100097802 */ /* 0x000fe20000000f00 */
[----:B------:R-:W-:-:S04]  /*6180*/  IMAD R6, R24, R7, R6 ;  /* 0x0000000718067224 */ /* 0x000fc800078e0206 */
[----:B------:R-:W-:Y:S02]  /*6190*/  @P0 IMAD R23, R22, R20, R5 ;  /* 0x0000001416170224 */ /* 0x000fe400078e0205 */
[----:B0-----:R-:W-:Y:S02]  /*61a0*/  IMAD R5, R8, R28, R19 ;  /* 0x0000001c08057224 */ /* 0x001fe400078e0213 */
[----:B------:R-:W-:Y:S02]  /*61b0*/  IMAD R19, R6, R29, R23 ;  /* 0x0000001d06137224 */ /* 0x000fe400078e0217 */
[----:B------:R-:W-:Y:S02]  /*61c0*/  IMAD R6, R5, R21, R12 ;  /* 0x0000001505067224 */ /* 0x000fe400078e020c */
[----:B------:R-:W-:-:S03]  /*61d0*/  IMAD.MOV.U32 R8, RZ, RZ, R14 ;  /* 0x000000ffff087224 */ /* 0x000fc600078e000e */
[----:B------:R-:W-:Y:S02]  /*61e0*/  SEL R20, R6, R19, !P0 ;  /* 0x0000001306147207 */ /* 0x000fe40004000000 */
[----:B------:R-:W-:-:S07]  /*61f0*/  SEL R19, R19, R6, !P0 ;  /* 0x0000000613137207 */ /* 0x000fce0004000000 */
.L_x_159:
[----:B------:R-:W-:-:S08]  /*6200*/  NOP ;  /* 0x0000000000007918 */ /* 0x000fd00000000000 */
[----:B------:R-:W0:-:S00]  /*6210*/  USETMAXREG.DEALLOC.CTAPOOL 0x28 ;  /* 0x00000028000079c8 */ /* 0x000e0000080e0500 */
[----:B0-----:R-:W-:-:S13]  /*6220*/  ISETP.NE.AND P0, PT, R0, RZ, PT ;  /* 0x000000ff0000720c */ /* 0x001fda0003f05270 */
[----:B------:R-:W-:Y:S05]  /*6230*/  @P0 EXIT ;  /* 0x000000000000094d */ /* 0x000fea0003800000 */
[----:B------:R-:W-:Y:S01]  /*6240*/  LOP3.LUT P0, RZ, R9, 0xff, RZ, 0xc0, !PT ;  /* 0x000000ff09ff7812 */ /* 0x000fe2000780c0ff */
[----:B------:R-:W-:Y:S02]  /*6250*/  IMAD.MOV.U32 R0, RZ, RZ, 0x1 ;  /* 0x00000001ff007424 */ /* 0x000fe400078e00ff */
[----:B------:R-:W-:-:S10]  /*6260*/  IMAD.MOV.U32 R12, RZ, RZ, RZ ;  /* 0x000000ffff0c7224 */ /* 0x000fd400078e00ff */
[----:B------:R-:W-:Y:S05]  /*6270*/  @!P0 BRA `(.L_x_162) ;  /* 0x0000000c003c8947 */ /* 0x000fea0003800000 */
[----:B------:R-:W0:Y:S01]  /*6280*/  LDC R0, c[0x0][0x28c] ;  /* 0x0000a300ff007b82 */ /* 0x000e220000000800 */
[----:B------:R-:W-:Y:S01]  /*6290*/  LOP3.LUT P0, RZ, R3, 0x1f, RZ, 0xc0, !PT ;  /* 0x0000001f03ff7812 */ /* 0x000fe2000780c0ff */
[----:B------:R-:W-:Y:S01]  /*62a0*/  ULDC UR5, c[0x0][0x658] ;  /* 0x0001960000057ab9 */ /* 0x000fe20000000800 */
[----:B------:R-:W-:Y:S01]  /*62b0*/  UMOV UR6, 0xffffffff ;  /* 0xffffffff00067882 */ /* 0x000fe20000000000 */
[----:B------:R-:W-:Y:S01]  /*62c0*/  BSSY B0, `(.L_x_162) ;  /* 0x00000ca000007945 */ /* 0x000fe20003800000 */
[----:B------:R-:W-:Y:S01]  /*62d0*/  USHF.L.U32 UR6, UR6, UR5, URZ ;  /* 0x0000000506067299 */ /* 0x000fe2000800063f */
[C---:B------:R-:W-:Y:S01]  /*62e0*/  ISETP.NE.AND P2, PT, R4.reuse, RZ, PT ;  /* 0x000000ff0400720c */ /* 0x040fe20003f45270 */
[----:B------:R-:W-:Y:S01]  /*62f0*/  UMOV UR7, 0x1 ;  /* 0x0000000100077882 */ /* 0x000fe20000000000 */
[----:B------:R-:W-:Y:S01]  /*6300*/  ISETP.NE.OR P0, PT, R4, RZ, !P0 ;  /* 0x000000ff0400720c */ /* 0x000fe20004705670 */
[----:B------:R-:W-:Y:S01]  /*6310*/  IMAD.MOV.U32 R13, RZ, RZ, 0x1 ;  /* 0x00000001ff0d7424 */ /* 0x000fe200078e00ff */
[----:B------:R-:W-:Y:S01]  /*6320*/  LOP3.LUT R11, R18, 0x2, RZ, 0xfc, !PT ;  /* 0x00000002120b7812 */ /* 0x000fe200078efcff */
[----:B------:R-:W-:Y:S01]  /*6330*/  IMAD.MOV.U32 R12, RZ, RZ, RZ ;  /* 0x000000ffff0c7224 */ /* 0x000fe200078e00ff */
[----:B------:R-:W-:Y:S01]  /*6340*/  ULDC UR4, c[0x0][0x600] ;  /* 0x0001800000047ab9 */ /* 0x000fe20000000800 */
[----:B------:R-:W-:-:S02]  /*6350*/  USHF.L.U32 UR13, UR7, UR5, URZ ;  /* 0x00000005070d7299 */ /* 0x000fc4000800063f */
[----:B------:R-:W-:Y:S02]  /*6360*/  UIADD3 UR4, UR4, -0x1, URZ ;  /* 0xffffffff04047890 */ /* 0x000fe4000fffe03f */
[----:B------:R-:W-:Y:S01]  /*6370*/  ULOP3.LUT UR5, URZ, UR6, URZ, 0x33, !UPT ;  /* 0x000000063f057292 */ /* 0x000fe2000f8e333f */
[----:B------:R-:W-:Y:S01]  /*6380*/  ULDC.64 UR22, c[0x0][0x198] ;  /* 0x0000660000167ab9 */ /* 0x000fe20000000a00 */
[----:B0-----:R-:W-:-:S05]  /*6390*/  VIADD R0, R0, 0x3f ;  /* 0x0000003f00007836 */ /* 0x001fca0000000000 */
[----:B------:R-:W-:-:S04]  /*63a0*/  SHF.R.S32.HI R3, RZ, 0x1f, R0 ;  /* 0x0000001fff037819 */ /* 0x000fc80000011400 */
[----:B------:R-:W-:Y:S01]  /*63b0*/  LEA.HI R3, R3, R0, RZ, 0x6 ;  /* 0x0000000003037211 */ /* 0x000fe200078f30ff */
[----:B------:R-:W-:-:S03]  /*63c0*/  IMAD.MOV.U32 R0, RZ, RZ, 0x1 ;  /* 0x00000001ff007424 */ /* 0x000fc600078e00ff */
[----:B------:R-:W-:-:S05]  /*63d0*/  SHF.R.S32.HI R3, RZ, 0x6, R3 ;  /* 0x00000006ff037819 */ /* 0x000fca0000011403 */
[----:B------:R-:W-:-:S07]  /*63e0*/  VIADD R10, R3, 0x1 ;  /* 0x00000001030a7836 */ /* 0x000fce0000000000 */
.L_x_174:
[----:B------:R-:W-:-:S03]  /*63f0*/  UMOV UR6, 0xffffffff ;  /* 0xffffffff00067882 */ /* 0x000fc60000000000 */
[----:B------:R-:W-:Y:S05]  /*6400*/  BRA.DIV UR6, `(.L_x_163) ;  /* 0x0000000e06a07947 */ /* 0x000fea000b800000 */
[----:B------:R-:W-:-:S13]  /*6410*/  ELECT P6, URZ, PT ;  /* 0x00000000003f782f */ /* 0x000fda00038c0000 */
.L_x_184:
[----:B------:R-:W0:Y:S01]  /*6420*/  LDC R4, c[0x0][0x28c] ;  /* 0x0000a300ff047b82 */ /* 0x000e220000000800 */
[----:B------:R-:W-:Y:S01]  /*6430*/  BSSY B1, `(.L_x_164) ;  /* 0x0000041000017945 */ /* 0x000fe20003800000 */
[----:B0-----:R-:W-:-:S13]  /*6440*/  ISETP.LT.OR P6, PT, R4, 0x1, !P6 ;  /* 0x000000010400780c */ /* 0x001fda00077c1670 */
[----:B------:R-:W-:Y:S05]  /*6450*/  @P6 BRA `(.L_x_165) ;  /* 0x0000000000f86947 */ /* 0x000fea0003800000 */
[----:B------:R-:W-:Y:S02]  /*6460*/  IMAD.SHL.U32 R19, R19, 0x80, RZ ;  /* 0x0000008013137824 */ /* 0x000fe400078e00ff */
[----:B------:R-:W-:Y:S02]  /*6470*/  IMAD.SHL.U32 R20, R20, 0x80, RZ ;  /* 0x0000008014147824 */ /* 0x000fe400078e00ff */
[----:B------:R-:W-:Y:S02]  /*6480*/  IMAD.MOV.U32 R21, RZ, RZ, RZ ;  /* 0x000000ffff157224 */ /* 0x000fe400078e00ff */
[----:B------:R-:W-:Y:S02]  /*6490*/  IMAD.MOV.U32 R4, RZ, RZ, R10 ;  /* 0x000000ffff047224 */ /* 0x000fe400078e000a */
[----:B------:R-:W-:Y:S02]  /*64a0*/  IMAD.MOV.U32 R5, RZ, RZ, R0 ;  /* 0x000000ffff057224 */ /* 0x000fe400078e0000 */
[----:B------:R-:W-:-:S07]  /*64b0*/  IMAD.MOV.U32 R6, RZ, RZ, R12 ;  /* 0x000000ffff067224 */ /* 0x000fce00078e000c */
.L_x_169:
[----:B------:R-:W0:Y:S01]  /*64c0*/  S2R R14, SR_CgaCtaId ;  /* 0x00000000000e7919 */ /* 0x000e220000008800 */
[----:B------:R-:W-:Y:S01]  /*64d0*/  MOV R7, 0x400 ;  /* 0x0000040000077802 */ /* 0x000fe20000000f00 */
[----:B------:R-:W1:Y:S03]  /*64e0*/  @!P2 LDC R9, c[0x0][0x500] ;  /* 0x00014000ff09ab82 */ /* 0x000e660000000800 */
[----:B0-----:R-:W-:Y:S02]  /*64f0*/  LEA R15, R14, R7, 0x18 ;  /* 0x000000070e0f7211 */ /* 0x001fe400078ec0ff */
[----:B------:R-:W-:-:S03]  /*6500*/  SHF.L.U32 R7, R5, 0x1f, RZ ;  /* 0x0000001f05077819 */ /* 0x000fc600000006ff */
[----:B------:R-:W-:-:S04]  /*6510*/  IMAD R14, R6, 0x8, R15 ;  /* 0x00000008060e7824 */ /* 0x000fc800078e020f */
[----:B------:R-:W0:Y:S02]  /*6520*/  SYNCS.PHASECHK.TRANS64.TRYWAIT P1, [R14+URZ+0x18], R7 ;  /* 0x000018070e0075a7 */ /* 0x000e24000802017f */
[----:B01----:R-:W-:Y:S05]  /*6530*/  @!P1 BRA `(.L_x_166) ;  /* 0x0000000c00749947 */ /* 0x003fea0003800000 */
.L_x_185:
[----:B0-----:R-:W-:Y:S01]  /*6540*/  PRMT R7, R11, 0x9910, RZ ;  /* 0x000099100b077816 */ /* 0x001fe200000000ff */
[----:B------:R0:W-:Y:S03]  /*6550*/  @!P2 SYNCS.ARRIVE.TRANS64 RZ, [R14+URZ], R9 ;  /* 0x000000090effa9a7 */ /* 0x0001e6000800003f */
[----:B------:R-:W-:-:S13]  /*6560*/  ISETP.NE.AND P1, PT, R7, 0x2, PT ;  /* 0x000000020700780c */ /* 0x000fda0003f25270 */
[----:B0-----:R-:W-:Y:S05]  /*6570*/  @P1 BRA `(.L_x_167) ;  /* 0x0000000000041947 */ /* 0x001fea0003800000 */
[----:B------:R-:W-:Y:S01]  /*6580*/  BPT.TRAP 0x1 ;  /* 0x000000040000795c */ /* 0x000fe20000300000 */
.L_x_167:
[----:B------:R-:W-:Y:S05]  /*6590*/  @P0 BRA `(.L_x_168) ;  /* 0x0000000000040947 */ /* 0x000fea0003800000 */
[----:B------:R-:W-:Y:S01]  /*65a0*/  BPT.TRAP 0x1 ;  /* 0x000000040000795c */ /* 0x000fe20000300000 */
.L_x_168:
[----:B------:R-:W-:Y:S01]  /*65b0*/  IMAD R15, R6, 0x8000, R15 ;  /* 0x00008000060f7824 */ /* 0x000fe200078e020f */
[----:B------:R-:W-:Y:S01]  /*65c0*/  R2UR UR34, R21 ;  /* 0x00000000152272ca */ /* 0x000fe200000e0000 */
[----:B------:R-:W-:Y:S01]  /*65d0*/  VIADD R4, R4, 0xffffffff ;  /* 0xffffffff04047836 */ /* 0x000fe20000000000 */
[----:B------:R-:W-:Y:S01]  /*65e0*/  R2UR UR33, R14 ;  /* 0x000000000e2172ca */ /* 0x000fe200000e0000 */
[----:B------:R-:W-:Y:S01]  /*65f0*/  UIADD3 UR6, UP0, UR22, 0xf0, URZ ;  /* 0x000000f016067890 */ /* 0x000fe2000ff1e03f */
[----:B------:R-:W-:Y:S01]  /*6600*/  R2UR UR8, R15 ;  /* 0x000000000f0872ca */ /* 0x000fe200000e0000 */
[----:B------:R-:W-:Y:S01]  /*6610*/  UIADD3 UR30, UP1, UR22, 0x1f0, URZ ;  /* 0x000001f0161e7890 */ /* 0x000fe2000ff3e03f */
[----:B------:R-:W-:Y:S01]  /*6620*/  R2UR UR35, R19 ;  /* 0x00000000132372ca */ /* 0x000fe200000e0000 */
[----:B------:R-:W-:Y:S01]  /*6630*/  UIADD3.X UR7, URZ, UR23, URZ, UP0, !UPT ;  /* 0x000000173f077290 */ /* 0x000fe200087fe43f */
[----:B------:R-:W-:Y:S01]  /*6640*/  R2UR UR36, R8 ;  /* 0x00000000082472ca */ /* 0x000fe200000e0000 */
[----:B------:R-:W-:Y:S01]  /*6650*/  UIADD3.X UR31, URZ, UR23, URZ, UP1, !UPT ;  /* 0x000000173f1f7290 */ /* 0x000fe20008ffe43f */
[----:B------:R-:W-:Y:S01]  /*6660*/  R2UR UR19, R20 ;  /* 0x00000000141372ca */ /* 0x000fe200000e0000 */
[----:B------:R-:W-:Y:S01]  /*6670*/  VIADD R6, R6, 0x1 ;  /* 0x0000000106067836 */ /* 0x000fe20000000000 */
[----:B------:R-:W-:Y:S01]  /*6680*/  ISETP.GT.AND P3, PT, R4, 0x1, PT ;  /* 0x000000010400780c */ /* 0x000fe20003f64270 */
[----:B------:R-:W-:Y:S01]  /*6690*/  UIADD3 UR26, UR34, 0x20, URZ ;  /* 0x00000020221a7890 */ /* 0x000fe2000fffe03f */
[----:B------:R-:W-:Y:S01]  /*66a0*/  VIADD R21, R21, 0x40 ;  /* 0x0000004015157836 */ /* 0x000fe20000000000 */
[----:B------:R-:W-:Y:S01]  /*66b0*/  UMOV UR14, 0x0 ;  /* 0x00000000000e7882 */ /* 0x000fe20000000000 */
[----:B------:R-:W-:Y:S01]  /*66c0*/  UMOV UR15, 0x10000000 ;  /* 0x10000000000f7882 */ /* 0x000fe20000000000 */
[----:B------:R-:W-:Y:S01]  /*66d0*/  UIADD3 UR32, UR8, 0x100, URZ ;  /* 0x0000010008207890 */ /* 0x000fe2000fffe03f */
[----:B------:R-:W-:Y:S01]  /*66e0*/  ISETP.NE.AND P1, PT, R6, 0x3, PT ;  /* 0x000000030600780c */ /* 0x000fe20003f25270 */
[----:B------:R-:W-:-:S02]  /*66f0*/  UIADD3 UR24, UR8, 0x4100, URZ ;  /* 0x0000410008187890 */ /* 0x000fc4000fffe03f */
[----:B------:R-:W-:Y:S01]  /*6700*/  UIADD3 UR16, UR8, 0x18100, URZ ;  /* 0x0001810008107890 */ /* 0x000fe2000fffe03f */
[----:B------:R-:W-:Y:S01]  /*6710*/  SEL R14, RZ, 0x1, P1 ;  /* 0x00000001ff0e7807 */ /* 0x000fe20000800000 */
[----:B------:R-:W-:Y:S01]  /*6720*/  UIADD3 UR8, UR8, 0x1c100, URZ ;  /* 0x0001c10008087890 */ /* 0x000fe2000fffe03f */
[----:B------:R-:W-:Y:S01]  /*6730*/  SEL R6, R6, RZ, P1 ;  /* 0x000000ff06067207 */ /* 0x000fe20000800000 */
[----:B------:R-:W-:Y:S01]  /*6740*/  UMOV UR25, UR33 ;  /* 0x0000002100197c82 */ /* 0x000fe20008000000 */
[----:B------:R-:W-:Y:S01]  /*6750*/  UMOV UR27, UR35 ;  /* 0x00000023001b7c82 */ /* 0x000fe20008000000 */
[----:B------:R-:W-:Y:S01]  /*6760*/  UMOV UR28, UR36 ;  /* 0x00000024001c7c82 */ /* 0x000fe20008000000 */
[----:B------:R-:W-:Y:S01]  /*6770*/  UMOV UR17, UR33 ;  /* 0x0000002100117c82 */ /* 0x000fe20008000000 */
[----:B------:R-:W-:Y:S01]  /*6780*/  UMOV UR18, UR34 ;  /* 0x0000002200127c82 */ /* 0x000fe20008000000 */
[----:B------:R-:W-:Y:S01]  /*6790*/  UMOV UR20, UR36 ;  /* 0x0000002400147c82 */ /* 0x000fe20008000000 */
[----:B------:R0:W-:Y:S01]  /*67a0*/  UTMALDG.3D [UR32], [UR6], desc[UR14] ;  /* 0x00000e20060075b4 */ /* 0x0001e20008011000 */
[----:B------:R-:W-:Y:S01]  /*67b0*/  UMOV UR9, UR33 ;  /* 0x0000002100097c82 */ /* 0x000fe20008000000 */
[----:B------:R-:W-:Y:S01]  /*67c0*/  UMOV UR11, UR19 ;  /* 0x00000013000b7c82 */ /* 0x000fe20008000000 */
[----:B------:R-:W-:Y:S01]  /*67d0*/  UMOV UR12, UR36 ;  /* 0x00000024000c7c82 */ /* 0x000fe20008000000 */
[----:B------:R-:W-:Y:S01]  /*67e0*/  UMOV UR10, UR26 ;  /* 0x0000001a000a7c82 */ /* 0x000fe20008000000 */
[----:B------:R-:W-:Y:S01]  /*67f0*/  LOP3.LUT R5, R5, R14, RZ, 0x3c, !PT ;  /* 0x0000000e05057212 */ /* 0x000fe200078e3cff */
[----:B------:R0:W-:Y:S01]  /*6800*/  UTMALDG.3D [UR24], [UR6], desc[UR14] ;  /* 0x00000e18060075b4 */ /* 0x0001e20008011000 */
[----:B------:R0:W-:Y:S01]  /*6810*/  UTMALDG.3D [UR16], [UR30], desc[UR14] ;  /* 0x00000e101e0075b4 */ /* 0x0001e20008011000 */
[----:B------:R0:W-:Y:S02]  /*6820*/  UTMALDG.3D [UR8], [UR30], desc[UR14] ;  /* 0x00000e081e0075b4 */ /* 0x0001e40008011000 */
[----:B0-----:R-:W-:Y:S05]  /*6830*/  @P3 BRA `(.L_x_169) ;  /* 0xfffffffc00203947 */ /* 0x001fea000383ffff */
.L_x_165:
[----:B------:R-:W-:Y:S05]  /*6840*/  BSYNC B1 ;  /* 0x0000000000017941 */ /* 0x000fea0003800000 */
.L_x_164:
[----:B------:R-:W-:Y:S01]  /*6850*/  LOP3.LUT P3, RZ, R13, 0xff, RZ, 0xc0, !PT ;  /* 0x000000ff0dff7812 */ /* 0x000fe2000786c0ff */
[----:B------:R-:W-:Y:S01]  /*6860*/  IMAD.IADD R12, R3, 0x1, R12 ;  /* 0x00000001030c7824 */ /* 0x000fe200078e020c */
[----:B------:R-:W-:Y:S01]  /*6870*/  IADD3 R16, P4, R16, UR38, RZ ;  /* 0x0000002610107c10 */ /* 0x000fe2000ff9e0ff */
[----:B------:R-:W-:Y:S01]  /*6880*/  ULDC.64 UR6, c[0x0][0x650] ;  /* 0x0001940000067ab9 */ /* 0x000fe20000000a00 */
[----:B------:R-:W-:Y:S01]  /*6890*/  BSSY B1, `(.L_x_170) ;  /* 0x000006a000017945 */ /* 0x000fe20003800000 */
[----:B------:R-:W-:Y:S01]  /*68a0*/  IMAD.MOV.U32 R19, RZ, RZ, -0x1 ;  /* 0xffffffffff137424 */ /* 0x000fe200078e00ff */
[----:B------:R-:W-:Y:S01]  /*68b0*/  ISETP.GT.U32.AND P1, PT, R12, 0x2, PT ;  /* 0x000000020c00780c */ /* 0x000fe20003f24070 */
[----:B------:R-:W-:Y:S01]  /*68c0*/  IMAD.MOV.U32 R20, RZ, RZ, -0x1 ;  /* 0xffffffffff147424 */ /* 0x000fe200078e00ff */
[----:B------:R-:W-:Y:S01]  /*68d0*/  IADD3.X R17, R17, UR41, RZ, P4, !PT ;  /* 0x0000002911117c10 */ /* 0x000fe2000a7fe4ff */
[----:B------:R-:W-:Y:S01]  /*68e0*/  IMAD.MOV.U32 R8, RZ, RZ, -0x1 ;  /* 0xffffffffff087424 */ /* 0x000fe200078e00ff */
[----:B------:R-:W-:-:S02]  /*68f0*/  ISETP.LT.U32.AND P1, PT, R3, 0x3, P1 ;  /* 0x000000030300780c */ /* 0x000fc40000f21070 */
[----:B------:R-:W-:Y:S01]  /*6900*/  PRMT R13, RZ, 0x7610, R13 ;  /* 0x00007610ff0d7816 */ /* 0x000fe2000000000d */
[----:B------:R-:W0:Y:S01]  /*6910*/  @P3 S2R R5, SR_CgaCtaId ;  /* 0x0000000000053919 */ /* 0x000e220000008800 */
[----:B------:R-:W-:-:S04]  /*6920*/  @P3 MOV R4, 0x400 ;  /* 0x0000040000043802 */ /* 0x000fc80000000f00 */
[----:B0-----:R-:W-:Y:S01]  /*6930*/  @P3 LEA R6, R5, R4, 0x18 ;  /* 0x0000000405063211 */ /* 0x001fe200078ec0ff */
[----:B------:R-:W-:-:S03]  /*6940*/  IMAD.WIDE.U32 R4, R12, -0x55555555, RZ ;  /* 0xaaaaaaab0c047825 */ /* 0x000fc600078e00ff */
[----:B------:R0:W-:Y:S01]  /*6950*/  @P3 SYNCS.ARRIVE.TRANS64.A1T0 RZ, [R6+URZ+0x48], RZ ;  /* 0x000048ff06ff39a7 */ /* 0x0001e2000810003f */
[----:B------:R-:W-:Y:S02]  /*6960*/  ISETP.GE.U32.AND P3, PT, R3, 0x3, PT ;  /* 0x000000030300780c */ /* 0x000fe40003f66070 */
[----:B------:R-:W-:Y:S02]  /*6970*/  SHF.R.U32.HI R7, RZ, 0x1, R5 ;  /* 0x00000001ff077819 */ /* 0x000fe40000011605 */
[----:B------:R-:W-:Y:S02]  /*6980*/  SEL R5, RZ, 0x1, !P1 ;  /* 0x00000001ff057807 */ /* 0x000fe40004800000 */
[----:B------:R-:W-:Y:S01]  /*6990*/  ISETP.GE.U32.AND P1, PT, R16, UR6, PT ;  /* 0x0000000610007c0c */ /* 0x000fe2000bf26070 */
[----:B------:R-:W-:Y:S01]  /*69a0*/  IMAD R12, R7, -0x3, R12 ;  /* 0xfffffffd070c7824 */ /* 0x000fe200078e020c */
[----:B------:R-:W-:Y:S02]  /*69b0*/  LOP3.LUT R0, R0, R5, RZ, 0x3c, !PT ;  /* 0x0000000500007212 */ /* 0x000fe400078e3cff */
[----:B------:R-:W-:-:S02]  /*69c0*/  ISETP.GE.U32.AND.EX P1, PT, R17, UR7, PT, P1 ;  /* 0x0000000711007c0c */ /* 0x000fc4000bf26110 */
[----:B------:R-:W-:Y:S02]  /*69d0*/  PRMT R4, RZ, 0x7610, R4 ;  /* 0x00007610ff047816 */ /* 0x000fe40000000004 */
[----:B------:R-:W-:-:S09]  /*69e0*/  @P3 LOP3.LUT R0, R0, 0x1, R7, 0x78, !PT ;  /* 0x0000000100003812 */ /* 0x000fd200078e7807 */
[----:B0-----:R-:W-:Y:S05]  /*69f0*/  @P1 BRA `(.L_x_171) ;  /* 0x00000004004c1947 */ /* 0x001fea0003800000 */
[----:B------:R-:W-:Y:S01]  /*6a00*/  ULDC.64 UR6, c[0x0][0x628] ;  /* 0x00018a0000067ab9 */ /* 0x000fe20000000a00 */
[----:B------:R-:W0:Y:S01]  /*6a10*/  S2R R15, SR_CTAID.X ;  /* 0x00000000000f7919 */ /* 0x000e220000002500 */
[----:B------:R-:W-:Y:S01]  /*6a20*/  ISETP.NE.U32.AND P1, PT, RZ, UR6, PT ;  /* 0x00000006ff007c0c */ /* 0x000fe2000bf25070 */
[----:B------:R-:W-:Y:S01]  /*6a30*/  ULDC UR9, c[0x0][0x630] ;  /* 0x00018c0000097ab9 */ /* 0x000fe20000000800 */
[----:B------:R-:W-:Y:S01]  /*6a40*/  IMAD.MOV.U32 R4, RZ, RZ, R16 ;  /* 0x000000ffff047224 */ /* 0x000fe200078e0010 */
[----:B------:R-:W1:Y:S01]  /*6a50*/  S2R R14, SR_CTAID.Y ;  /* 0x00000000000e7919 */ /* 0x000e620000002600 */
[----:B------:R-:W-:Y:S02]  /*6a60*/  ISETP.NE.AND.EX P1, PT, RZ, UR7, PT, P1 ;  /* 0x00000007ff007c0c */ /* 0x000fe4000bf25310 */
[----:B------:R-:W-:-:S11]  /*6a70*/  MOV R5, R17 ;  /* 0x0000001100057202 */ /* 0x000fd60000000f00 */
[----:B------:R-:W-:Y:S05]  /*6a80*/  @!P1 BRA `(.L_x_172) ;  /* 0x0000000000289947 */ /* 0x000fea0003800000 */
[----:B------:R-:W-:Y:S02]  /*6a90*/  ULDC UR8, c[0x0][0x634] ;  /* 0x00018d0000087ab9 */ /* 0x000fe40000000800 */
[----:B------:R-:W-:-:S05]  /*6aa0*/  IADD3 R9, P1, R16, UR8, RZ ;  /* 0x0000000810097c10 */ /* 0x000fca000ff3e0ff */
[----:B------:R-:W-:-:S04]  /*6ab0*/  IMAD.X R19, RZ, RZ, R17, P1 ;  /* 0x000000ffff137224 */ /* 0x000fc800008e0611 */
[----:B------:R-:W-:-:S04]  /*6ac0*/  IMAD.WIDE.U32 R6, R19, UR6, RZ ;  /* 0x0000000613067c25 */ /* 0x000fc8000f8e00ff */
[----:B------:R-:W-:-:S04]  /*6ad0*/  IMAD.WIDE.U32 R6, P1, R9, UR7, R6 ;  /* 0x0000000709067c25 */ /* 0x000fc8000f820006 */
[----:B------:R-:W-:-:S04]  /*6ae0*/  IMAD.WIDE.U32 R8, R9, UR6, RZ ;  /* 0x0000000609087c25 */ /* 0x000fc8000f8e00ff */
[----:B------:R-:W-:Y:S01]  /*6af0*/  IMAD.X R5, RZ, RZ, RZ, P1 ;  /* 0x000000ffff057224 */ /* 0x000fe200008e06ff */
[----:B------:R-:W-:Y:S01]  /*6b00*/  IADD3 RZ, P1, R9, R6, RZ ;  /* 0x0000000609ff7210 */ /* 0x000fe20007f3e0ff */
[----:B------:R-:W-:-:S04]  /*6b10*/  IMAD.MOV.U32 R4, RZ, RZ, R7 ;  /* 0x000000ffff047224 */ /* 0x000fc800078e0007 */
[----:B------:R-:W-:-:S08]  /*6b20*/  IMAD.WIDE.U32.X R4, R19, UR7, R4, P1 ;  /* 0x0000000713047c25 */ /* 0x000fd000088e0404 */
.L_x_172:
[--C-:B------:R-:W-:Y:S01]  /*6b30*/  SHF.R.U64 R8, R4, UR9, R5.reuse ;  /* 0x0000000904087c19 */ /* 0x100fe20008001205 */
[----:B------:R-:W-:Y:S01]  /*6b40*/  ULDC.64 UR6, c[0x0][0x620] ;  /* 0x0001880000067ab9 */ /* 0x000fe20000000a00 */
[----:B------:R-:W-:Y:S01]  /*6b50*/  SHF.R.U32.HI R4, RZ, UR9, R5 ;  /* 0x00000009ff047c19 */ /* 0x000fe20008011605 */
[----:B------:R-:W2:Y:S01]  /*6b60*/  LDC R24, c[0x0][0x144] ;  /* 0x00005100ff187b82 */ /* 0x000ea20000000800 */
[----:B------:R-:W-:Y:S01]  /*6b70*/  IADD3 R7, P1, RZ, -R8, RZ ;  /* 0x80000008ff077210 */ /* 0x000fe20007f3e0ff */
[----:B------:R-:W-:Y:S01]  /*6b80*/  ULDC.64 UR10, c[0x0][0x640] ;  /* 0x00019000000a7ab9 */ /* 0x000fe20000000a00 */
[----:B0-----:R-:W-:Y:S01]  /*6b90*/  I2FP.F32.U32 R9, R15 ;  /* 0x0000000f00097245 */ /* 0x001fe20000201000 */
[----:B------:R-:W-:Y:S02]  /*6ba0*/  ULDC UR8, c[0x0][0x608] ;  /* 0x0001820000087ab9 */ /* 0x000fe40000000800 */
[----:B------:R-:W-:Y:S01]  /*6bb0*/  IMAD.X R4, RZ, RZ, ~R4, P1 ;  /* 0x000000ffff047224 */ /* 0x000fe200008e0e04 */
[----:B------:R-:W-:Y:S01]  /*6bc0*/  ISETP.NE.U32.AND P1, PT, RZ, UR10, PT ;  /* 0x0000000aff007c0c */ /* 0x000fe2000bf25070 */
[----:B------:R-:W0:Y:S02]  /*6bd0*/  LDC R21, c[0x0][0x148] ;  /* 0x00005200ff157b82 */ /* 0x000e240000000800 */
[----:B------:R-:W-:Y:S01]  /*6be0*/  IMAD R6, R4, UR6, RZ ;  /* 0x0000000604067c24 */ /* 0x000fe2000f8e02ff */
[----:B------:R-:W-:Y:S01]  /*6bf0*/  ISETP.NE.AND.EX P1, PT, RZ, UR11, PT, P1 ;  /* 0x0000000bff007c0c */ /* 0x000fe2000bf25310 */
[----:B------:R-:W-:Y:S01]  /*6c00*/  IMAD.WIDE.U32 R4, R7, UR6, R16 ;  /* 0x0000000607047c25 */ /* 0x000fe2000f8e0010 */
[----:B------:R-:W-:-:S03]  /*6c10*/  ULDC UR6, c[0x0][0x150] ;  /* 0x0000540000067ab9 */ /* 0x000fc60000000800 */
[----:B------:R-:W-:Y:S02]  /*6c20*/  IMAD R7, R7, UR7, R6 ;  /* 0x0000000707077c24 */ /* 0x000fe4000f8e0206 */
[----:B------:R-:W-:Y:S01]  /*6c30*/  FMUL R6, R9, UR6 ;  /* 0x0000000609067c20 */ /* 0x000fe20008400000 */
[----:B------:R-:W-:Y:S01]  /*6c40*/  ULDC UR6, c[0x0][0x618] ;  /* 0x0001860000067ab9 */ /* 0x000fe20000000800 */
[----:B------:R-:W-:Y:S01]  /*6c50*/  ULDC UR7, c[0x0][0x154] ;  /* 0x0000550000077ab9 */ /* 0x000fe20000000800 */
[----:B------:R-:W-:-:S03]  /*6c60*/  IMAD.IADD R5, R5, 0x1, R7 ;  /* 0x0000000105057824 */ /* 0x000fc600078e0207 */
[----:B------:R-:W3:Y:S02]  /*6c70*/  F2I.U32.TRUNC.NTZ R6, R6 ;  /* 0x0000000600067305 */ /* 0x000ee4000020f000 */
[----:B------:R-:W-:Y:S02]  /*6c80*/  SHF.R.U64 R9, R4, UR6, R5 ;  /* 0x0000000604097c19 */ /* 0x000fe40008001205 */
[----:B-1----:R-:W-:-:S05]  /*6c90*/  I2FP.F32.U32 R4, R14 ;  /* 0x0000000e00047245 */ /* 0x002fca0000201000 */
[----:B------:R-:W-:Y:S01]  /*6ca0*/  FMUL R22, R4, UR7 ;  /* 0x0000000704167c20 */ /* 0x000fe20008400000 */
[----:B------:R-:W-:Y:S01]  /*6cb0*/  SHF.R.U32.HI R4, RZ, UR6, R5 ;  /* 0x00000006ff047c19 */ /* 0x000fe20008011605 */
[----:B------:R-:W-:-:S03]  /*6cc0*/  ULDC UR6, c[0x0][0x658] ;  /* 0x0001960000067ab9 */ /* 0x000fc60000000800 */
[--C-:B------:R-:W-:Y:S01]  /*6cd0*/  SHF.R.U64 R20, R9, UR8, R4.reuse ;  /* 0x0000000809147c19 */ /* 0x100fe20008001204 */
[----:B------:R-:W1:Y:S01]  /*6ce0*/  F2I.U32.TRUNC.NTZ R22, R22 ;  /* 0x0000001600167305 */ /* 0x000e62000020f000 */
[----:B------:R-:W-:Y:S01]  /*6cf0*/  SHF.R.U32.HI R5, RZ, UR8, R4 ;  /* 0x00000008ff057c19 */ /* 0x000fe20008011604 */
[----:B---3--:R-:W-:-:S03]  /*6d00*/  IMAD.MOV R6, RZ, RZ, -R6 ;  /* 0x000000ffff067224 */ /* 0x008fc600078e0a06 */
[----:B------:R-:W-:Y:S01]  /*6d10*/  SHF.R.U64 R19, R20, UR6, R5 ;  /* 0x0000000614137c19 */ /* 0x000fe20008001205 */
[----:B--2---:R-:W-:Y:S01]  /*6d20*/  IMAD R15, R24, R6, R15 ;  /* 0x00000006180f7224 */ /* 0x004fe200078e020f */
[----:B------:R-:W-:-:S03]  /*6d30*/  SHF.R.U32.HI R23, RZ, UR6, R5 ;  /* 0x00000006ff177c19 */ /* 0x000fc60008011605 */
[----:B------:R-:W-:Y:S02]  /*6d40*/  IMAD.MOV.U32 R4, RZ, RZ, R19 ;  /* 0x000000ffff047224 */ /* 0x000fe400078e0013 */
[----:B------:R-:W-:Y:S01]  /*6d50*/  IMAD.MOV.U32 R5, RZ, RZ, R23 ;  /* 0x000000ffff057224 */ /* 0x000fe200078e0017 */
[----:B-1----:R-:W-:Y:S06]  /*6d60*/  @!P1 BRA `(.L_x_173) ;  /* 0x0000000000289947 */ /* 0x002fec0003800000 */
[----:B------:R-:W-:Y:S02]  /*6d70*/  ULDC UR6, c[0x0][0x64c] ;  /* 0x0001930000067ab9 */ /* 0x000fe40000000800 */
[----:B------:R-:W-:-:S05]  /*6d80*/  IADD3 R5, P1, R19, UR6, RZ ;  /* 0x0000000613057c10 */ /* 0x000fca000ff3e0ff */
[----:B------:R-:W-:-:S04]  /*6d90*/  IMAD.X R23, RZ, RZ, R23, P1 ;  /* 0x000000ffff177224 */ /* 0x000fc800008e0617 */
[----:B------:R-:W-:-:S04]  /*6da0*/  IMAD.WIDE.U32 R6, R23, UR10, RZ ;  /* 0x0000000a17067c25 */ /* 0x000fc8000f8e00ff */
[----:B------:R-:W-:-:S04]  /*6db0*/  IMAD.WIDE.U32 R6, P1, R5, UR11, R6 ;  /* 0x0000000b05067c25 */ /* 0x000fc8000f820006 */
[----:B------:R-:W-:-:S04]  /*6dc0*/  IMAD.WIDE.U32 R4, R5, UR10, RZ ;  /* 0x0000000a05047c25 */ /* 0x000fc8000f8e00ff */
[----:B------:R-:W-:Y:S01]  /*6dd0*/  IMAD.MOV.U32 R4, RZ, RZ, R7 ;  /* 0x000000ffff047224 */ /* 0x000fe200078e0007 */
[----:B------:R-:W-:Y:S01]  /*6de0*/  IADD3 RZ, P3, R5, R6, RZ ;  /* 0x0000000605ff7210 */ /* 0x000fe20007f7e0ff */
[----:B------:R-:W-:-:S04]  /*6df0*/  IMAD.X R5, RZ, RZ, RZ, P1 ;  /* 0x000000ffff057224 */ /* 0x000fc800008e06ff */
[----:B------:R-:W-:-:S08]  /*6e00*/  IMAD.WIDE.U32.X R4, R23, UR11, R4, P3 ;  /* 0x0000000b17047c25 */ /* 0x000fd000098e0404 */
.L_x_173:
[----:B------:R-:W-:Y:S01]  /*6e10*/  ISETP.NE.AND P1, PT, R2, 0x1, PT ;  /* 0x000000010200780c */ /* 0x000fe20003f25270 */
[----:B------:R-:W-:Y:S01]  /*6e20*/  ULDC UR6, c[0x0][0x648] ;  /* 0x0001920000067ab9 */ /* 0x000fe20000000800 */
[----:B------:R-:W-:Y:S01]  /*6e30*/  LOP3.LUT R20, R20, UR5, RZ, 0xc0, !PT ;  /* 0x0000000514147c12 */ /* 0x000fe2000f8ec0ff */
[----:B------:R-:W-:Y:S01]  /*6e40*/  IMAD.MOV R22, RZ, RZ, -R22 ;  /* 0x000000ffff167224 */ /* 0x000fe200078e0a16 */
[----:B------:R-:W-:Y:S01]  /*6e50*/  SHF.R.U64 R5, R4, UR6, R5 ;  /* 0x0000000604057c19 */ /* 0x000fe20008001205 */
[----:B------:R-:W-:Y:S01]  /*6e60*/  ULDC UR6, c[0x0][0x638] ;  /* 0x00018e0000067ab9 */ /* 0x000fe20000000800 */
[----:B------:R-:W-:Y:S01]  /*6e70*/  LOP3.LUT R6, R9, UR4, RZ, 0xc0, !PT ;  /* 0x0000000409067c12 */ /* 0x000fe2000f8ec0ff */
[----:B------:R-:W-:Y:S02]  /*6e80*/  ULDC UR7, c[0x0][0x610] ;  /* 0x0001840000077ab9 */ /* 0x000fe40000000800 */
[----:B------:R-:W-:Y:S02]  /*6e90*/  IMAD.MOV R4, RZ, RZ, -R5 ;  /* 0x000000ffff047224 */ /* 0x000fe400078e0a05 */
[----:B------:R-:W-:-:S02]  /*6ea0*/  IMAD R20, R5, UR13, R20 ;  /* 0x0000000d05147c24 */ /* 0x000fc4000f8e0214 */
[----:B0-----:R-:W-:Y:S02]  /*6eb0*/  @P1 IMAD R15, R21, R22, R14 ;  /* 0x00000016150f1224 */ /* 0x001fe400078e020e */
[----:B------:R-:W-:Y:S01]  /*6ec0*/  IMAD R19, R4, UR6, R19 ;  /* 0x0000000604137c24 */ /* 0x000fe2000f8e0213 */
[----:B------:R-:W-:Y:S01]  /*6ed0*/  ULDC UR6, c[0x0][0x600] ;  /* 0x0001800000067ab9 */ /* 0x000fe20000000800 */
[----:B------:R-:W-:Y:S02]  /*6ee0*/  IMAD R15, R20, UR7, R15 ;  /* 0x00000007140f7c24 */ /* 0x000fe4000f8e020f */
[----:B------:R-:W-:Y:S02]  /*6ef0*/  IMAD R6, R19, UR6, R6 ;  /* 0x0000000613067c24 */ /* 0x000fe4000f8e0206 */
[----:B------:R-:W-:-:S03]  /*6f00*/  IMAD.MOV.U32 R4, RZ, RZ, 0x1 ;  /* 0x00000001ff047424 */ /* 0x000fc600078e00ff */
[----:B------:R-:W-:Y:S02]  /*6f10*/  SEL R20, R6, R15, !P1 ;  /* 0x0000000f06147207 */ /* 0x000fe40004800000 */
[----:B------:R-:W-:-:S07]  /*6f20*/  SEL R19, R15, R6, !P1 ;  /* 0x000000060f137207 */ /* 0x000fce0004800000 */
.L_x_171:
[----:B------:R-:W-:Y:S05]  /*6f30*/  BSYNC B1 ;  /* 0x0000000000017941 */ /* 0x000fea0003800000 */
.L_x_170:
[----:B------:R-:W-:-:S13]  /*6f40*/  LOP3.LUT P1, RZ, R4, 0xff, RZ, 0xc0, !PT ;  /* 0x000000ff04ff7812 */ /* 0x000fda000782c0ff */
[----:B------:R-:W-:Y:S05]  /*6f50*/  @P1 BRA `(.L_x_174) ;  /* 0xfffffff400241947 */ /* 0x000fea000383ffff */
[----:B------:R-:W-:Y:S05]  /*6f60*/  BSYNC B0 ;  /* 0x0000000000007941 */ /* 0x000fea0003800000 */
.L_x_162:
[----:B------:R-:W-:-:S03]  /*6f70*/  UMOV UR6, 0xffffffff ;  /* 0xffffffff00067882 */ /* 0x000fc60000000000 */
[----:B------:R-:W-:Y:S05]  /*6f80*/  BRA.DIV UR6, `(.L_x_175) ;  /* 0x0000000206f47947 */ /* 0x000fea000b800000 */
[----:B------:R-:W-:-:S13]  /*6f90*/  ELECT P6, URZ, PT ;  /* 0x00000000003f782f */ /* 0x000fda00038c0000 */
.L_x_188:
[----:B------:R-:W-:Y:S04]  /*6fa0*/  BSSY B0, `(.L_x_176) ;  /* 0x0000022000007945 */ /* 0x000fe80003800000 */
[----:B------:R-:W-:Y:S05]  /*6fb0*/  @!P6 BRA `(.L_x_177) ;  /* 0x000000000080e947 */ /* 0x000fea0003800000 */
[----:B------:R-:W-:-:S04]  /*6fc0*/  LOP3.LUT R18, R18, 0x2, RZ, 0xfc, !PT ;  /* 0x0000000212127812 */ /* 0x000fc800078efcff */
[----:B------:R-:W-:-:S13]  /*6fd0*/  ISETP.NE.AND P0, PT, R18, 0x3, PT ;  /* 0x000000031200780c */ /* 0x000fda0003f05270 */
[----:B------:R-:W-:Y:S05]  /*6fe0*/  @!P0 BRA `(.L_x_178) ;  /* 0x0000000000048947 */ /* 0x000fea0003800000 */
[----:B------:R-:W-:Y:S01]  /*6ff0*/  BPT.TRAP 0x1 ;  /* 0x000000040000795c */ /* 0x000fe20000300000 */
.L_x_178:
[----:B------:R-:W0:Y:S01]  /*7000*/  S2R R3, SR_CgaCtaId ;  /* 0x0000000000037919 */ /* 0x000e220000008800 */
[----:B------:R-:W-:-:S04]  /*7010*/  MOV R2, 0x400 ;  /* 0x0000040000027802 */ /* 0x000fc80000000f00 */
[----:B0-----:R-:W-:Y:S02]  /*7020*/  LEA R3, R3, R2, 0x18 ;  /* 0x0000000203037211 */ /* 0x001fe400078ec0ff */
[----:B------:R-:W-:-:S03]  /*7030*/  SHF.L.U32 R2, R0, 0x1f, RZ ;  /* 0x0000001f00027819 */ /* 0x000fc600000006ff */
[----:B------:R-:W-:-:S04]  /*7040*/  VIADD R3, R3, 0x18 ;  /* 0x0000001803037836 */ /* 0x000fc80000000000 */
[C---:B------:R-:W-:Y:S02]  /*7050*/  IMAD R7, R12.reuse, 0x8, R3 ;  /* 0x000000080c077824 */ /* 0x040fe400078e0203 */
[----:B------:R-:W-:Y:S02]  /*7060*/  VIADD R12, R12, 0x1 ;  /* 0x000000010c0c7836 */ /* 0x000fe40000000000 */
[----:B------:R-:W0:Y:S03]  /*7070*/  SYNCS.PHASECHK.TRANS64.TRYWAIT P0, [R7+URZ], R2 ;  /* 0x00000002070075a7 */ /* 0x000e26000800017f */
[----:B------:R-:W-:-:S04]  /*7080*/  ISETP.NE.AND P1, PT, R12, 0x3, PT ;  /* 0x000000030c00780c */ /* 0x000fc80003f25270 */
[----:B------:R-:W-:Y:S02]  /*7090*/  SEL R5, RZ, 0x1, P1 ;  /* 0x00000001ff057807 */ /* 0x000fe40000800000 */
[----:B------:R-:W-:Y:S02]  /*70a0*/  SEL R12, R12, RZ, P1 ;  /* 0x000000ff0c0c7207 */ /* 0x000fe40000800000 */
[----:B------:R-:W-:-:S03]  /*70b0*/  LOP3.LUT R5, R0, R5, RZ, 0x3c, !PT ;  /* 0x0000000500057212 */ /* 0x000fc600078e3cff */
[----:B------:R-:W-:Y:S01]  /*70c0*/  IMAD R9, R12, 0x8, R3 ;  /* 0x000000080c097824 */ /* 0x000fe200078e0203 */
[----:B------:R-:W-:Y:S01]  /*70d0*/  SHF.L.U32 R4, R5, 0x1f, RZ ;  /* 0x0000001f05047819 */ /* 0x000fe200000006ff */
[----:B0-----:R-:W-:Y:S06]  /*70e0*/  @!P0 BRA `(.L_x_179) ;  /* 0x0000000000bc8947 */ /* 0x001fec0003800000 */
.L_x_189:
[----:B------:R-:W1:Y:S01]  /*70f0*/  SYNCS.PHASECHK.TRANS64.TRYWAIT P0, [R9+URZ], R4 ;  /* 0x00000004090075a7 */ /* 0x000e62000800017f */
[----:B------:R-:W-:-:S05]  /*7100*/  VIADD R0, R12, 0x1 ;  /* 0x000000010c007836 */ /* 0x000fca0000000000 */
[----:B------:R-:W-:-:S04]  /*7110*/  ISETP.NE.AND P1, PT, R0, 0x3, PT ;  /* 0x000000030000780c */ /* 0x000fc80003f25270 */
[----:B0-----:R-:W-:Y:S02]  /*7120*/  SEL R2, RZ, 0x1, P1 ;  /* 0x00000001ff027807 */ /* 0x001fe40000800000 */
[----:B------:R-:W-:Y:S02]  /*7130*/  SEL R0, R0, RZ, P1 ;  /* 0x000000ff00007207 */ /* 0x000fe40000800000 */
[----:B------:R-:W-:Y:S01]  /*7140*/  LOP3.LUT R2, R5, R2, RZ, 0x3c, !PT ;  /* 0x0000000205027212 */ /* 0x000fe200078e3cff */
[----:B-1----:R-:W-:Y:S06]  /*7150*/  @!P0 BRA `(.L_x_180) ;  /* 0x0000000000b48947 */ /* 0x002fec0003800000 */
.L_x_190:
[----:B------:R-:W-:Y:S01]  /*7160*/  IMAD R3, R0, 0x8, R3 ;  /* 0x0000000800037824 */ /* 0x000fe200078e0203 */
[----:B------:R-:W-:-:S07]  /*7170*/  SHF.L.U32 R0, R2, 0x1f, RZ ;  /* 0x0000001f02007819 */ /* 0x000fce00000006ff */
.L_x_181:
[----:B-1----:R1:W2:Y:S02]  /*7180*/  SYNCS.PHASECHK.TRANS64.TRYWAIT P0, [R3+URZ], R0 ;  /* 0x00000000030075a7 */ /* 0x0022a4000800017f */
[----:B--2---:R-:W-:Y:S05]  /*7190*/  @!P0 NANOSLEEP.SYNCS 0x989680 ;  /* 0x009896800000895d */ /* 0x004fea0003900000 */
[----:B------:R-:W2:Y:S02]  /*71a0*/  @!P0 SYNCS.PHASECHK.TRANS64 P0, [R3+URZ], R0 ;  /* 0x00000000030085a7 */ /* 0x000ea4000800007f */
[----:B--2---:R-:W-:Y:S05]  /*71b0*/  @!P0 BRA `(.L_x_181) ;  /* 0xfffffffc00f08947 */ /* 0x004fea000383ffff */
.L_x_177:
[----:B------:R-:W-:Y:S05]  /*71c0*/  BSYNC B0 ;  /* 0x0000000000007941 */ /* 0x000fea0003800000 */
.L_x_176:
[----:B------:R-:W-:Y:S05]  /*71d0*/  EXIT ;  /* 0x000000000000794d */ /* 0x000fea0003800000 */
.L_x_17:
[----:B-1----:R1:W2:Y:S02]  /*71e0*/  SYNCS.PHASECHK.TRANS64.TRYWAIT P1, [R3+URZ], R0 ;  /* 0x00000000030075a7 */ /* 0x0022a4000802017f */
[----:B--2---:R-:W-:Y:S05]  /*71f0*/  @!P1 NANOSLEEP.SYNCS 0x989680 ;  /* 0x009896800000995d */ /* 0x004fea0003900000 */
[----:B------:R-:W2:Y:S02]  /*7200*/  @!P1 SYNCS.PHASECHK.TRANS64 P1, [R3+URZ], R0 ;  /* 0x00000000030095a7 */ /* 0x000ea4000802007f */
[----:B--2---:R-:W-:Y:S05]  /*7210*/  @!P1 BRA `(.L_x_17) ;  /* 0xfffffffc00f09947 */ /* 0x004fea000383ffff */
[----:B------:R-:W-:Y:S05]  /*7220*/  BRA `(.L_x_16) ;  /* 0xffffffa000987947 */ /* 0x000fea000383ffff */
.L_x_22:
[----:B-1----:R-:W-:-:S04]  /*7230*/  IMAD.U32 R4, RZ, RZ, UR8 ;  /* 0x00000008ff047e24 */ /* 0x002fc8000f8e00ff */
[----:B------:R1:W2:Y:S03]  /*7240*/  SYNCS.PHASECHK.TRANS64.TRYWAIT P1, [R4+URZ], R3 ;  /* 0x00000003040075a7 */ /* 0x0002a6000802017f */
[----:B--2---:R-:W-:Y:S05]  /*7250*/  @!P1 NANOSLEEP.SYNCS 0x989680 ;  /* 0x009896800000995d */ /* 0x004fea0003900000 */
[----:B------:R-:W2:Y:S02]  /*7260*/  @!P1 SYNCS.PHASECHK.TRANS64 P1, [R4+URZ], R3 ;  /* 0x00000003040095a7 */ /* 0x000ea4000802007f */
[----:B--2---:R-:W-:Y:S05]  /*7270*/  @!P1 BRA `(.L_x_22) ;  /* 0xfffffffc00ec9947 */ /* 0x004fea000383ffff */
[----:B------:R-:W-:Y:S05]  /*7280*/  BRA `(.L_x_21) ;  /* 0xffffffa400d47947 */ /* 0x000fea000383ffff */
.L_x_163:
[----:B------:R-:W-:Y:S01]  /*7290*/  BSSY B1, `(.L_x_182) ;  /* 0x0000006000017945 */ /* 0x000fe20003800000 */
[----:B------:R-:W-:-:S07]  /*72a0*/  IMAD.MOV.U32 R15, RZ, RZ, -0x1 ;  /* 0xffffffffff0f7424 */ /* 0x000fce00078e00ff */
[----:B------:R-:W-:Y:S05]  /*72b0*/  WARPSYNC.COLLECTIVE R15, `(.L_x_183) ;  /* 0x000000000f0c7348 */ /* 0x000fea0003c00000 */
[----:B------:R-:W-:Y:S02]  /*72c0*/  ELECT P6, UR62, PT ;  /* 0x00000000003e782f */ /* 0x000fe400038c0000 */
[----:B------:R-:W-:Y:S01]  /*72d0*/  MOV R14, UR62 ;  /* 0x0000003e000e7c02 */ /* 0x000fe20008000f00 */
[----:B------:R-:W-:Y:S10]  /*72e0*/  ENDCOLLECTIVE ;  /* 0x000000000000791b */ /* 0x000ff40003800000 */
.L_x_183:
[----:B------:R-:W-:Y:S05]  /*72f0*/  BSYNC B1 ;  /* 0x0000000000017941 */ /* 0x000fea0003800000 */
.L_x_182:
[----:B------:R-:W-:Y:S05]  /*7300*/  BRA `(.L_x_184) ;  /* 0xfffffff000447947 */ /* 0x000fea000383ffff */
.L_x_166:
[----:B0-----:R0:W1:Y:S02]  /*7310*/  SYNCS.PHASECHK.TRANS64.TRYWAIT P1, [R14+URZ+0x18], R7 ;  /* 0x000018070e0075a7 */ /* 0x001064000802017f */
[----:B-1----:R-:W-:Y:S05]  /*7320*/  @!P1 NANOSLEEP.SYNCS 0x989680 ;  /* 0x009896800000995d */ /* 0x002fea0003900000 */
[----:B------:R-:W1:Y:S02]  /*7330*/  @!P1 SYNCS.PHASECHK.TRANS64 P1, [R14+URZ+0x18], R7 ;  /* 0x000018070e0095a7 */ /* 0x000e64000802007f */
[----:B-1----:R-:W-:Y:S05]  /*7340*/  @!P1 BRA `(.L_x_166) ;  /* 0xfffffffc00f09947 */ /* 0x002fea000383ffff */
[----:B------:R-:W-:Y:S05]  /*7350*/  BRA `(.L_x_185) ;  /* 0xfffffff000787947 */ /* 0x000fea000383ffff */
.L_x_175:
[----:B------:R-:W-:Y:S01]  /*7360*/  BSSY B0, `(.L_x_186) ;  /* 0x0000006000007945 */ /* 0x000fe20003800000 */
[----:B------:R-:W-:-:S07]  /*7370*/  IMAD.MOV.U32 R15, RZ, RZ, -0x1 ;  /* 0xffffffffff0f7424 */ /* 0x000fce00078e00ff */
[----:B------:R-:W-:Y:S05]  /*7380*/  WARPSYNC.COLLECTIVE R15, `(.L_x_187) ;  /* 0x000000000f0c7348 */ /* 0x000fea0003c00000 */
[----:B------:R-:W-:Y:S02]  /*7390*/  ELECT P6, UR62, PT ;  /* 0x00000000003e782f */ /* 0x000fe400038c0000 */
[----:B------:R-:W-:Y:S01]  /*73a0*/  MOV R14, UR62 ;  /* 0x0000003e000e7c02 */ /* 0x000fe20008000f00 */
[----:B------:R-:W-:Y:S10]  /*73b0*/  ENDCOLLECTIVE ;  /* 0x000000000000791b */ /* 0x000ff40003800000 */
.L_x_187:
[----:B------:R-:W-:Y:S05]  /*73c0*/  BSYNC B0 ;  /* 0x0000000000007941 */ /* 0x000fea0003800000 */
.L_x_186:
[----:B------:R-:W-:Y:S05]  /*73d0*/  BRA `(.L_x_188) ;  /* 0xfffffff800f07947 */ /* 0x000fea000383ffff */
.L_x_179:
[----:B0-----:R0:W1:Y:S02]  /*73e0*/  SYNCS.PHASECHK.TRANS64.TRYWAIT P0, [R7+URZ], R2 ;  /* 0x00000002070075a7 */ /* 0x001064000800017f */
[----:B-1----:R-:W-:Y:S05]  /*73f0*/  @!P0 NANOSLEEP.SYNCS 0x989680 ;  /* 0x009896800000895d */ /* 0x002fea0003900000 */
[----:B------:R-:W1:Y:S02]  /*7400*/  @!P0 SYNCS.PHASECHK.TRANS64 P0, [R7+URZ], R2 ;  /* 0x00000002070085a7 */ /* 0x000e64000800007f */
[----:B-1----:R-:W-:Y:S05]  /*7410*/  @!P0 BRA `(.L_x_179) ;  /* 0xfffffffc00f08947 */ /* 0x002fea000383ffff */
[----:B------:R-:W-:Y:S05]  /*7420*/  BRA `(.L_x_189) ;  /* 0xfffffffc00307947 */ /* 0x000fea000383ffff */
.L_x_180:
[----:B0-----:R0:W1:Y:S02]  /*7430*/  SYNCS.PHASECHK.TRANS64.TRYWAIT P0, [R9+URZ], R4 ;  /* 0x00000004090075a7 */ /* 0x001064000800017f */
[----:B-1----:R-:W-:Y:S05]  /*7440*/  @!P0 NANOSLEEP.SYNCS 0x989680 ;  /* 0x009896800000895d */ /* 0x002fea0003900000 */
[----:B------:R-:W1:Y:S02]  /*7450*/  @!P0 SYNCS.PHASECHK.TRANS64 P0, [R9+URZ], R4 ;  /* 0x00000004090085a7 */ /* 0x000e64000800007f */
[----:B-1----:R-:W-:Y:S05]  /*7460*/  @!P0 BRA `(.L_x_180) ;  /* 0xfffffffc00f08947 */ /* 0x002fea000383ffff */
[----:B------:R-:W-:Y:S05]  /*7470*/  BRA `(.L_x_190) ;  /* 0xfffffffc00387947 */ /* 0x000fea000383ffff */
.L_x_191:
[----:B------:R-:W-:-:S00]  /*7480*/  BRA `(.L_x_191) ;  /* 0xfffffffc00fc7947 */ /* 0x000fc0000383ffff */
[----:B------:R-:W-:-:S00]  /*7490*/  NOP ;  /* 0x0000000000007918 */ /* 0x000fc00000000000 */
        /* <DEDUP_REMOVED lines=14> */
.L_x_192:


//--------------------- .nv.global.init           --------------------------
	.section	.nv.global.init,"aw",@progbits
.nv.global.init:
	.type		$str$22,@object
	.size		$str$22,($str$23 - $str$22)
$str$22:
        /*0000*/ 	.byte	0x6b, 0x5f, 0x74, 0x69, 0x6c, 0x65, 0x5f, 0x63, 0x6f, 0x75, 0x6e, 0x74, 0x20, 0x3e, 0x3d, 0x20
        /*0010*/ 	.byte	0x31, 0x00
	.type		$str$23,@object
	.size		$str$23,(__unnamed_1 - $str$23)
$str$23:
        /*0012*/ 	.byte	0x2f, 0x74, 0x6d, 0x70, 0x2f, 0x63, 0x75, 0x74, 0x6c, 0x61, 0x73, 0x73, 0x5f, 0x73, 0x77, 0x65
        /*0022*/ 	.byte	0x65, 0x70, 0x5f, 0x73, 0x72, 0x63, 0x2f, 0x69, 0x6e, 0x63, 0x6c, 0x75, 0x64, 0x65, 0x2f, 0x63
        /*0032*/ 	.byte	0x75, 0x74, 0x6c, 0x61, 0x73, 0x73, 0x2f, 0x67, 0x65, 0x6d, 0x6d, 0x2f, 0x63, 0x6f, 0x6c, 0x6c
        /*0042*/ 	.byte	0x65, 0x63, 0x74, 0x69, 0x76, 0x65, 0x2f, 0x73, 0x6d, 0x39, 0x30, 0x5f, 0x6d, 0x6d, 0x61, 0x5f
        /*0052*/ 	.byte	0x74, 0x6d, 0x61, 0x5f, 0x67, 0x6d, 0x6d, 0x61, 0x5f, 0x73, 0x73, 0x5f, 0x77, 0x61, 0x72, 0x70
        /*0062*/ 	.byte	0x73, 0x70, 0x65, 0x63, 0x69, 0x61, 0x6c, 0x69, 0x7a, 0x65, 0x64, 0x2e, 0x68, 0x70, 0x70, 0x00
	.type		__unnamed_1,@object
	.size		__unnamed_1,(.L_0 - __unnamed_1)
__unnamed_1:
        /*0072*/ 	.byte	0x76, 0x6f, 0x69, 0x64, 0x20, 0x63, 0x75, 0x74, 0x6c, 0x61, 0x73, 0x73, 0x3a, 0x3a, 0x67, 0x65
        /* <DEDUP_REMOVED lines=175> */
        /*0b72*/ 	.byte	0x79, 0x5d, 0x00
.L_0:


//--------------------- .nv.shared._ZN7cutlass13device_kernelINS_4gemm6kernel13GemmUniversalIN4cute5tupleIJiiiiEEENS1_10collective13CollectiveMmaINS1_34MainloopSm90TmaGmmaWarpSpecializedILi3ENS5_IJNS4_1CILi1EEESB_SB_EEENS1_35KernelTmaWarpSpecializedCooperativeEEENS5_IJNSA_ILi128EEESF_NSA_ILi64EEEEEEfNS5_IJlSB_lEEEfSI_NS4_8TiledMMAINS4_8MMA_AtomIJNS4_4SM904GMMA30MMA_64x128x8_F32TF32TF32_SS_TNILNSM_7ScaleInE1ELSO_1EEEEEENS4_6LayoutINS5_IJNSA_ILi2EEESB_SB_EEENS5_IJSB_NSA_ILi0EEESU_EEEEENS5_IJNS4_10UnderscoreESX_SX_EEEEENS4_13SM90_TMA_LOADENS4_14ComposedLayoutINS4_7SwizzleILi3ELi4ELi3EEENS4_18smem_ptr_flag_bitsILi32EEENSR_INS5_IJNSA_ILi8EEENSA_ILi32EEEEEENS5_IJS17_SB_EEEEEEEvNS4_8identityES10_S1B_vS1C_EENS_8epilogue10collective6detail29Sm90TmaWarpSpecializedAdapterINS1F_15DefaultEpilogueIfSI_SI_NS1E_6thread17LinearCombinationIfLi1EffLNS1J_9ScaleType4KindE0ELNS_15FloatRoundStyleE2EfEENS1_15EpilogueDefaultEEEEEvvEEEEvNT_6ParamsE --------------------------
	.section	.nv.shared._ZN7cutlass13device_kernelINS_4gemm6kernel13GemmUniversalIN4cute5tupleIJiiiiEEENS1_10collective13CollectiveMmaINS1_34MainloopSm90TmaGmmaWarpSpecializedILi3ENS5_IJNS4_1CILi1EEESB_SB_EEENS1_35KernelTmaWarpSpecializedCooperativeEEENS5_IJNSA_ILi128EEESF_NSA_ILi64EEEEEEfNS5_IJlSB_lEEEfSI_NS4_8TiledMMAINS4_8MMA_AtomIJNS4_4SM904GMMA30MMA_64x128x8_F32TF32TF32_SS_TNILNSM_7ScaleInE1ELSO_1EEEEEENS4_6LayoutINS5_IJNSA_ILi2EEESB_SB_EEENS5_IJSB_NSA_ILi0EEESU_EEEEENS5_IJNS4_10UnderscoreESX_SX_EEEEENS4_13SM90_TMA_LOADENS4_14ComposedLayoutINS4_7SwizzleILi3ELi4ELi3EEENS4_18smem_ptr_flag_bitsILi32EEENSR_INS5_IJNSA_ILi8EEENSA_ILi32EEEEEENS5_IJS17_SB_EEEEEEEvNS4_8identityES10_S1B_vS1C_EENS_8epilogue10collective6detail29Sm90TmaWarpSpecializedAdapterINS1F_15DefaultEpilogueIfSI_SI_NS1E_6thread17LinearCombinationIfLi1EffLNS1J_9ScaleType4KindE0ELNS_15FloatRoundStyleE2EfEENS1_15EpilogueDefaultEEEEEvvEEEEvNT_6ParamsE,"aw",@nobits
	.sectionflags	@""
	.align	16
	.zero		1024


//--------------------- .nv.shared.reserved.0     --------------------------
	.section	.nv.shared.reserved.0,"aw",@nobits
	.weak		__nv_reservedSMEM_offset_0_alias
	.size		__nv_reservedSMEM_offset_0_alias, 0, 0
	.other		__nv_reservedSMEM_offset_0_alias,@"STO_CUDA_RESERVED_SHARED STV_DEFAULT"
__nv_reservedSMEM_offset_0_alias:
	.zero		0


//--------------------- .nv.global                --------------------------
	.section	.nv.global,"aw",@nobits
.nv.global:
	.type		_ZN40_INTERNAL_4bc726b4_4_k_cu_65ebded2_217514cute1_E,@object
	.size		_ZN40_INTERNAL_4bc726b4_4_k_cu_65ebded2_217514cute1_E,(_ZN40_INTERNAL_4bc726b4_4_k_cu_65ebded2_217514cuda3std3__45__cpo6cbeginE - _ZN40_INTERNAL_4bc726b4_4_k_cu_65ebded2_217514cute1_E)
_ZN40_INTERNAL_4bc726b4_4_k_cu_65ebded2_217514cute1_E:
	.zero		1
	.type		_ZN40_INTERNAL_4bc726b4_4_k_cu_65ebded2_217514cuda3std3__45__cpo6cbeginE,@object
	.size		_ZN40_INTERNAL_4bc726b4_4_k_cu_65ebded2_217514cuda3std3__45__cpo6cbeginE,(_ZN40_INTERNAL_4bc726b4_4_k_cu_65ebded2_217514cuda3std3__48in_placeE - _ZN40_INTERNAL_4bc726b4_4_k_cu_65ebded2_217514cuda3std3__45__cpo6cbeginE)
_ZN40_INTERNAL_4bc726b4_4_k_cu_65ebded2_217514cuda3std3__45__cpo6cbeginE:
	.zero		1
	.type		_ZN40_INTERNAL_4bc726b4_4_k_cu_65ebded2_217514cuda3std3__48in_placeE,@object
	.size		_ZN40_INTERNAL_4bc726b4_4_k_cu_65ebded2_217514cuda3std3__48in_placeE,(_ZN40_INTERNAL_4bc726b4_4_k_cu_65ebded2_217514cuda3std6ranges3__45__cpo9iter_moveE - _ZN40_INTERNAL_4bc726b4_4_k_cu_65ebded2_217514cuda3std3__48in_placeE)
_ZN40_INTERNAL_4bc726b4_4_k_cu_65ebded2_217514cuda3std3__48in_placeE:
	.zero		1
	.type		_ZN40_INTERNAL_4bc726b4_4_k_cu_65ebded2_217514cuda3std6ranges3__45__cpo9iter_moveE,@object
	.size		_ZN40_INTERNAL_4bc726b4_4_k_cu_65ebded2_217514cuda3std6ranges3__45__cpo9iter_moveE,(_ZN40_INTERNAL_4bc726b4_4_k_cu_65ebded2_217514cuda3std3__45__cpo5beginE - _ZN40_INTERNAL_4bc726b4_4_k_cu_65ebded2_217514cuda3std6ranges3__45__cpo9iter_moveE)
_ZN40_INTERNAL_4bc726b4_4_k_cu_65ebded2_217514cuda3std6ranges3__45__cpo9iter_moveE:
	.zero		1
	.type		_ZN40_INTERNAL_4bc726b4_4_k_cu_65ebded2_217514cuda3std3__45__cpo5beginE,@object
	.size		_ZN40_INTERNAL_4bc726b4_4_k_cu_65ebded2_217514cuda3std3__45__cpo5beginE,(_ZN40_INTERNAL_4bc726b4_4_k_cu_65ebded2_217514cuda3std3__442_GLOBAL__N__4bc726b4_4_k_cu_65ebded2_217516ignoreE - _ZN40_INTERNAL_4bc726b4_4_k_cu_65ebded2_217514cuda3std3__45__cpo5beginE)
_ZN40_INTERNAL_4bc726b4_4_k_cu_65ebded2_217514cuda3std3__45__cpo5beginE:
	.zero		1
	.type		_ZN40_INTERNAL_4bc726b4_4_k_cu_65ebded2_217514cuda3std3__442_GLOBAL__N__4bc726b4_4_k_cu_65ebded2_217516ignoreE,@object
	.size		_ZN40_INTERNAL_4bc726b4_4_k_cu_65ebded2_217514cuda3std3__442_GLOBAL__N__4bc726b4_4_k_cu_65ebded2_217516ignoreE,(_ZN40_INTERNAL_4bc726b4_4_k_cu_65ebded2_217514cute7productE - _ZN40_INTERNAL_4bc726b4_4_k_cu_65ebded2_217514cuda3std3__442_GLOBAL__N__4bc726b4_4_k_cu_65ebded2_217516ignoreE)
_ZN40_INTERNAL_4bc726b4_4_k_cu_65ebded2_217514cuda3std3__442_GLOBAL__N__4bc726b4_4_k_cu_65ebded2_217516ignoreE:
	.zero		1
	.type		_ZN40_INTERNAL_4bc726b4_4_k_cu_65ebded2_217514cute7productE,@object
	.size		_ZN40_INTERNAL_4bc726b4_4_k_cu_65ebded2_217514cute7productE,(_ZN40_INTERNAL_4bc726b4_4_k_cu_65ebded2_217514cuda3std3__45__cpo3endE - _ZN40_INTERNAL_4bc726b4_4_k_cu_65ebded2_217514cute7productE)
_ZN40_INTERNAL_4bc726b4_4_k_cu_65ebded2_217514cute7productE:
	.zero		1
	.type		_ZN40_INTERNAL_4bc726b4_4_k_cu_65ebded2_217514cuda3std3__45__cpo3endE,@object
	.size		_ZN40_INTERNAL_4bc726b4_4_k_cu_65ebded2_217514cuda3std3__45__cpo3endE,(_ZN40_INTERNAL_4bc726b4_4_k_cu_65ebded2_217514cuda3std3__419piecewise_constructE - _ZN40_INTERNAL_4bc726b4_4_k_cu_65ebded2_217514cuda3std3__45__cpo3endE)
_ZN40_INTERNAL_4bc726b4_4_k_cu_65ebded2_217514cuda3std3__45__cpo3endE:
	.zero		1
	.type		_ZN40_INTERNAL_4bc726b4_4_k_cu_65ebded2_217514cuda3std3__419piecewise_constructE,@object
	.size		_ZN40_INTERNAL_4bc726b4_4_k_cu_65ebded2_217514cuda3std3__419piecewise_constructE,(_ZN40_INTERNAL_4bc726b4_4_k_cu_65ebded2_217514cuda3std3__45__cpo4cendE - _ZN40_INTERNAL_4bc726b4_4_k_cu_65ebded2_217514cuda3std3__419piecewise_constructE)
_ZN40_INTERNAL_4bc726b4_4_k_cu_65ebded2_217514cuda3std3__419piecewise_constructE:
	.zero		1
	.type		_ZN40_INTERNAL_4bc726b4_4_k_cu_65ebded2_217514cuda3std3__45__cpo4cendE,@object
	.size		_ZN40_INTERNAL_4bc726b4_4_k_cu_65ebded2_217514cuda3std3__45__cpo4cendE,(_ZN40_INTERNAL_4bc726b4_4_k_cu_65ebded2_217514cuda3std6ranges3__45__cpo4swapE - _ZN40_INTERNAL_4bc726b4_4_k_cu_65ebded2_217514cuda3std3__45__cpo4cendE)
_ZN40_INTERNAL_4bc726b4_4_k_cu_65ebded2_217514cuda3std3__45__cpo4cendE:
	.zero		1
	.type		_ZN40_INTERNAL_4bc726b4_4_k_cu_65ebded2_217514cuda3std6ranges3__45__cpo4swapE,@object
	.size		_ZN40_INTERNAL_4bc726b4_4_k_cu_65ebded2_217514cuda3std6ranges3__45__cpo4swapE,(.L_8 - _ZN40_INTERNAL_4bc726b4_4_k_cu_65ebded2_217514cuda3std6ranges3__45__cpo4swapE)
_ZN40_INTERNAL_4bc726b4_4_k_cu_65ebded2_217514cuda3std6ranges3__45__cpo4swapE:
	.zero		1
.L_8:


//--------------------- .nv.constant0._ZN7cutlass13device_kernelINS_4gemm6kernel13GemmUniversalIN4cute5tupleIJiiiiEEENS1_10collective13CollectiveMmaINS1_34MainloopSm90TmaGmmaWarpSpecializedILi3ENS5_IJNS4_1CILi1EEESB_SB_EEENS1_35KernelTmaWarpSpecializedCooperativeEEENS5_IJNSA_ILi128EEESF_NSA_ILi64EEEEEEfNS5_IJlSB_lEEEfSI_NS4_8TiledMMAINS4_8MMA_AtomIJNS4_4SM904GMMA30MMA_64x128x8_F32TF32TF32_SS_TNILNSM_7ScaleInE1ELSO_1EEEEEENS4_6LayoutINS5_IJNSA_ILi2EEESB_SB_EEENS5_IJSB_NSA_ILi0EEESU_EEEEENS5_IJNS4_10UnderscoreESX_SX_EEEEENS4_13SM90_TMA_LOADENS4_14ComposedLayoutINS4_7SwizzleILi3ELi4ELi3EEENS4_18smem_ptr_flag_bitsILi32EEENSR_INS5_IJNSA_ILi8EEENSA_ILi32EEEEEENS5_IJS17_SB_EEEEEEEvNS4_8identityES10_S1B_vS1C_EENS_8epilogue10collective6detail29Sm90TmaWarpSpecializedAdapterINS1F_15DefaultEpilogueIfSI_SI_NS1E_6thread17LinearCombinationIfLi1EffLNS1J_9ScaleType4KindE0ELNS_15FloatRoundStyleE2EfEENS1_15EpilogueDefaultEEEEEvvEEEEvNT_6ParamsE --------------------------
	.section	.nv.constant0._ZN7cutlass13device_kernelINS_4gemm6kernel13GemmUniversalIN4cute5tupleIJiiiiEEENS1_10collective13CollectiveMmaINS1_34MainloopSm90TmaGmmaWarpSpecializedILi3ENS5_IJNS4_1CILi1EEESB_SB_EEENS1_35KernelTmaWarpSpecializedCooperativeEEENS5_IJNSA_ILi128EEESF_NSA_ILi64EEEEEEfNS5_IJlSB_lEEEfSI_NS4_8TiledMMAINS4_8MMA_AtomIJNS4_4SM904GMMA30MMA_64x128x8_F32TF32TF32_SS_TNILNSM_7ScaleInE1ELSO_1EEEEEENS4_6LayoutINS5_IJNSA_ILi2EEESB_SB_EEENS5_IJSB_NSA_ILi0EEESU_EEEEENS5_IJNS4_10UnderscoreESX_SX_EEEEENS4_13SM90_TMA_LOADENS4_14ComposedLayoutINS4_7SwizzleILi3ELi4ELi3EEENS4_18smem_ptr_flag_bitsILi32EEENSR_INS5_IJNSA_ILi8EEENSA_ILi32EEEEEENS5_IJS17_SB_EEEEEEEvNS4_8identityES10_S1B_vS1C_EENS_8epilogue10collective6detail29Sm90TmaWarpSpecializedAdapterINS1F_15DefaultEpilogueIfSI_SI_NS1E_6thread17LinearCombinationIfLi1EffLNS1J_9ScaleType4KindE0ELNS_15FloatRoundStyleE2EfEENS1_15EpilogueDefaultEEEEEvvEEEEvNT_6ParamsE,"a",@progbits
	.sectionflags	@""
	.align	4
.nv.constant0._ZN7cutlass13device_kernelINS_4gemm6kernel13GemmUniversalIN4cute5tupleIJiiiiEEENS1_10collective13CollectiveMmaINS1_34MainloopSm90TmaGmmaWarpSpecializedILi3ENS5_IJNS4_1CILi1EEESB_SB_EEENS1_35KernelTmaWarpSpecializedCooperativeEEENS5_IJNSA_ILi128EEESF_NSA_ILi64EEEEEEfNS5_IJlSB_lEEEfSI_NS4_8TiledMMAINS4_8MMA_AtomIJNS4_4SM904GMMA30MMA_64x128x8_F32TF32TF32_SS_TNILNSM_7ScaleInE1ELSO_1EEEEEENS4_6LayoutINS5_IJNSA_ILi2EEESB_SB_EEENS5_IJSB_NSA_ILi0EEESU_EEEEENS5_IJNS4_10UnderscoreESX_SX_EEEEENS4_13SM90_TMA_LOADENS4_14ComposedLayoutINS4_7SwizzleILi3ELi4ELi3EEENS4_18smem_ptr_flag_bitsILi32EEENSR_INS5_IJNSA_ILi8EEENSA_ILi32EEEEEENS5_IJS17_SB_EEEEEEEvNS4_8identityES10_S1B_vS1C_EENS_8epilogue10collective6detail29Sm90TmaWarpSpecializedAdapterINS1F_15DefaultEpilogueIfSI_SI_NS1E_6thread17LinearCombinationIfLi1EffLNS1J_9ScaleType4KindE0ELNS_15FloatRoundStyleE2EfEENS1_15EpilogueDefaultEEEEEvvEEEEvNT_6ParamsE:
	.zero		1664


//--------------------- SYMBOLS --------------------------

	.type		.nv.reservedSmem.offset0,@object
	.size		.nv.reservedSmem.offset0,0x4
	.type		__assertfail,@function
